	.target	sm_90a

	.elftype	@"ET_EXEC"


//--------------------- .note.nv.tkinfo           --------------------------
	.section	.note.nv.tkinfo,"",@"SHT_NOTE"
	.sectionflags	@"SHF_NOTE_NV_TKINFO"
	.tkinfo
        /*0018*/ 	.word	0x00000002
        /*0030*/ 	.string	""
        /*0030*/ 	.string	"ptxas"
        /*0030*/ 	.string	"Cuda compilation tools, release 13.0, V13.0.88"
        /*0030*/ 	.string	"Build cuda_13.0.r13.0/compiler.36424714_0"
        /*0030*/ 	.string	"-arch sm_90a -m 64 "



//--------------------- .note.nv.cuinfo           --------------------------
	.section	.note.nv.cuinfo,"",@"SHT_NOTE"
	.sectionflags	@"SHF_NOTE_NV_CUINFO"
        /*0018*/ 	.short	0x0002
        /*001a*/ 	.short	0x005a
        /*001c*/ 	.short	0x0082
	.zero		2


//--------------------- .nv.info                  --------------------------
	.section	.nv.info,"",@"SHT_CUDA_INFO"
	.align	4


	//----- nvinfo : EIATTR_REGCOUNT
	.align		4
        /*0000*/ 	.byte	0x04, 0x2f
        /*0002*/ 	.short	(.L_15 - .L_14)
	.align		4
.L_14:
        /*0004*/ 	.word	index@(_ZN7cutlass13device_kernelINS_4gemm6kernel13GemmUniversalIN4cute5tupleIJiiiiEEENS1_10collective13CollectiveMmaINS1_34MainloopSm90TmaGmmaWarpSpecializedILi2ENS5_IJNS4_1CILi1EEESB_SB_EEENS1_35KernelTmaWarpSpecializedCooperativeEEENS5_IJNSA_ILi256EEENSA_ILi64EEENSA_ILi128EEEEEENS_6half_tENS5_IJSB_llEEESJ_NS5_IJlSB_lEEENS4_8TiledMMAINS4_8MMA_AtomIJNS4_4SM904GMMA25MMA_64x64x16_F32F16F16_SSILNSP_5MajorE1ELSR_0ELNSP_7ScaleInE1ELSS_1EEEEEENS4_6LayoutINS5_IJNSA_ILi2EEESB_SB_EEENS5_IJSB_NSA_ILi0EEESY_EEEEENS5_IJNS4_10UnderscoreES11_S11_EEEEENS4_13SM90_TMA_LOADENS4_14ComposedLayoutINS4_7SwizzleILi3ELi4ELi3EEENS4_18smem_ptr_flag_bitsILi16EEENSV_INS5_IJSG_NSA_ILi8EEEEEENS5_IJSB_SG_EEEEEEEvNS4_8identityES14_NS15_IS17_S19_NSV_INS5_IJS1A_SG_EEENS5_IJSG_SB_EEEEEEEvS1F_EENS_8epilogue10collective6detail29Sm90TmaWarpSpecializedAdapterINS1M_15DefaultEpilogueISJ_SL_SL_NS1L_6thread17LinearCombinationISJ_Li1EffLNS1Q_9ScaleType4KindE0ELNS_15FloatRoundStyleE2ESJ_EENS1_15EpilogueDefaultEEEEEvvEEEEvNT_6ParamsE)
        /*0008*/ 	.word	0x000000a8


	//----- nvinfo : EIATTR_FRAME_SIZE
	.align		4
.L_15:
        /*000c*/ 	.byte	0x04, 0x11
        /*000e*/ 	.short	(.L_17 - .L_16)
	.align		4
.L_16:
        /*0010*/ 	.word	index@(_ZN7cutlass13device_kernelINS_4gemm6kernel13GemmUniversalIN4cute5tupleIJiiiiEEENS1_10collective13CollectiveMmaINS1_34MainloopSm90TmaGmmaWarpSpecializedILi2ENS5_IJNS4_1CILi1EEESB_SB_EEENS1_35KernelTmaWarpSpecializedCooperativeEEENS5_IJNSA_ILi256EEENSA_ILi64EEENSA_ILi128EEEEEENS_6half_tENS5_IJSB_llEEESJ_NS5_IJlSB_lEEENS4_8TiledMMAINS4_8MMA_AtomIJNS4_4SM904GMMA25MMA_64x64x16_F32F16F16_SSILNSP_5MajorE1ELSR_0ELNSP_7ScaleInE1ELSS_1EEEEEENS4_6LayoutINS5_IJNSA_ILi2EEESB_SB_EEENS5_IJSB_NSA_ILi0EEESY_EEEEENS5_IJNS4_10UnderscoreES11_S11_EEEEENS4_13SM90_TMA_LOADENS4_14ComposedLayoutINS4_7SwizzleILi3ELi4ELi3EEENS4_18smem_ptr_flag_bitsILi16EEENSV_INS5_IJSG_NSA_ILi8EEEEEENS5_IJSB_SG_EEEEEEEvNS4_8identityES14_NS15_IS17_S19_NSV_INS5_IJS1A_SG_EEENS5_IJSG_SB_EEEEEEEvS1F_EENS_8epilogue10collective6detail29Sm90TmaWarpSpecializedAdapterINS1M_15DefaultEpilogueISJ_SL_SL_NS1L_6thread17LinearCombinationISJ_Li1EffLNS1Q_9ScaleType4KindE0ELNS_15FloatRoundStyleE2ESJ_EENS1_15EpilogueDefaultEEEEEvvEEEEvNT_6ParamsE)
        /*0014*/ 	.word	0x00000000


	//----- nvinfo : EIATTR_MIN_STACK_SIZE
	.align		4
.L_17:
        /*0018*/ 	.byte	0x04, 0x12
        /*001a*/ 	.short	(.L_19 - .L_18)
	.align		4
.L_18:
        /*001c*/ 	.word	index@(_ZN7cutlass13device_kernelINS_4gemm6kernel13GemmUniversalIN4cute5tupleIJiiiiEEENS1_10collective13CollectiveMmaINS1_34MainloopSm90TmaGmmaWarpSpecializedILi2ENS5_IJNS4_1CILi1EEESB_SB_EEENS1_35KernelTmaWarpSpecializedCooperativeEEENS5_IJNSA_ILi256EEENSA_ILi64EEENSA_ILi128EEEEEENS_6half_tENS5_IJSB_llEEESJ_NS5_IJlSB_lEEENS4_8TiledMMAINS4_8MMA_AtomIJNS4_4SM904GMMA25MMA_64x64x16_F32F16F16_SSILNSP_5MajorE1ELSR_0ELNSP_7ScaleInE1ELSS_1EEEEEENS4_6LayoutINS5_IJNSA_ILi2EEESB_SB_EEENS5_IJSB_NSA_ILi0EEESY_EEEEENS5_IJNS4_10UnderscoreES11_S11_EEEEENS4_13SM90_TMA_LOADENS4_14ComposedLayoutINS4_7SwizzleILi3ELi4ELi3EEENS4_18smem_ptr_flag_bitsILi16EEENSV_INS5_IJSG_NSA_ILi8EEEEEENS5_IJSB_SG_EEEEEEEvNS4_8identityES14_NS15_IS17_S19_NSV_INS5_IJS1A_SG_EEENS5_IJSG_SB_EEEEEEEvS1F_EENS_8epilogue10collective6detail29Sm90TmaWarpSpecializedAdapterINS1M_15DefaultEpilogueISJ_SL_SL_NS1L_6thread17LinearCombinationISJ_Li1EffLNS1Q_9ScaleType4KindE0ELNS_15FloatRoundStyleE2ESJ_EENS1_15EpilogueDefaultEEEEEvvEEEEvNT_6ParamsE)
        /*0020*/ 	.word	0x00000000
.L_19:


//--------------------- .nv.compat                --------------------------
	.section	.nv.compat,"",@"SHT_CUDA_COMPAT_INFO"
	.align	4
        /*0000*/ 	.byte	0x02, 0x09, 0x01, 0x00, 0x02, 0x02, 0x04, 0x00, 0x02, 0x05, 0x05, 0x00, 0x03, 0x07, 0x01, 0x01
        /*0010*/ 	.byte	0x02, 0x03, 0x01, 0x00, 0x02, 0x06, 0x01, 0x00, 0x04, 0x0b, 0x08, 0x00, 0x00, 0x00, 0x00, 0x00
        /*0020*/ 	.byte	0x00, 0x00, 0x00, 0x00


//--------------------- .nv.info._ZN7cutlass13device_kernelINS_4gemm6kernel13GemmUniversalIN4cute5tupleIJiiiiEEENS1_10collective13CollectiveMmaINS1_34MainloopSm90TmaGmmaWarpSpecializedILi2ENS5_IJNS4_1CILi1EEESB_SB_EEENS1_35KernelTmaWarpSpecializedCooperativeEEENS5_IJNSA_ILi256EEENSA_ILi64EEENSA_ILi128EEEEEENS_6half_tENS5_IJSB_llEEESJ_NS5_IJlSB_lEEENS4_8TiledMMAINS4_8MMA_AtomIJNS4_4SM904GMMA25MMA_64x64x16_F32F16F16_SSILNSP_5MajorE1ELSR_0ELNSP_7ScaleInE1ELSS_1EEEEEENS4_6LayoutINS5_IJNSA_ILi2EEESB_SB_EEENS5_IJSB_NSA_ILi0EEESY_EEEEENS5_IJNS4_10UnderscoreES11_S11_EEEEENS4_13SM90_TMA_LOADENS4_14ComposedLayoutINS4_7SwizzleILi3ELi4ELi3EEENS4_18smem_ptr_flag_bitsILi16EEENSV_INS5_IJSG_NSA_ILi8EEEEEENS5_IJSB_SG_EEEEEEEvNS4_8identityES14_NS15_IS17_S19_NSV_INS5_IJS1A_SG_EEENS5_IJSG_SB_EEEEEEEvS1F_EENS_8epilogue10collective6detail29Sm90TmaWarpSpecializedAdapterINS1M_15DefaultEpilogueISJ_SL_SL_NS1L_6thread17LinearCombinationISJ_Li1EffLNS1Q_9ScaleType4KindE0ELNS_15FloatRoundStyleE2ESJ_EENS1_15EpilogueDefaultEEEEEvvEEEEvNT_6ParamsE --------------------------
	.section	.nv.info._ZN7cutlass13device_kernelINS_4gemm6kernel13GemmUniversalIN4cute5tupleIJiiiiEEENS1_10collective13CollectiveMmaINS1_34MainloopSm90TmaGmmaWarpSpecializedILi2ENS5_IJNS4_1CILi1EEESB_SB_EEENS1_35KernelTmaWarpSpecializedCooperativeEEENS5_IJNSA_ILi256EEENSA_ILi64EEENSA_ILi128EEEEEENS_6half_tENS5_IJSB_llEEESJ_NS5_IJlSB_lEEENS4_8TiledMMAINS4_8MMA_AtomIJNS4_4SM904GMMA25MMA_64x64x16_F32F16F16_SSILNSP_5MajorE1ELSR_0ELNSP_7ScaleInE1ELSS_1EEEEEENS4_6LayoutINS5_IJNSA_ILi2EEESB_SB_EEENS5_IJSB_NSA_ILi0EEESY_EEEEENS5_IJNS4_10UnderscoreES11_S11_EEEEENS4_13SM90_TMA_LOADENS4_14ComposedLayoutINS4_7SwizzleILi3ELi4ELi3EEENS4_18smem_ptr_flag_bitsILi16EEENSV_INS5_IJSG_NSA_ILi8EEEEEENS5_IJSB_SG_EEEEEEEvNS4_8identityES14_NS15_IS17_S19_NSV_INS5_IJS1A_SG_EEENS5_IJSG_SB_EEEEEEEvS1F_EENS_8epilogue10collective6detail29Sm90TmaWarpSpecializedAdapterINS1M_15DefaultEpilogueISJ_SL_SL_NS1L_6thread17LinearCombinationISJ_Li1EffLNS1Q_9ScaleType4KindE0ELNS_15FloatRoundStyleE2ESJ_EENS1_15EpilogueDefaultEEEEEvvEEEEvNT_6ParamsE,"",@"SHT_CUDA_INFO"
	.sectionflags	@""
	.align	4


	//----- nvinfo : EIATTR_CUDA_API_VERSION
	.align		4
        /*0000*/ 	.byte	0x04, 0x37
        /*0002*/ 	.short	(.L_21 - .L_20)
.L_20:
        /*0004*/ 	.word	0x00000082


	//----- nvinfo : EIATTR_KPARAM_INFO
	.align		4
.L_21:
        /*0008*/ 	.byte	0x04, 0x17
        /*000a*/ 	.short	(.L_23 - .L_22)
.L_22:
        /*000c*/ 	.word	0x00000000
        /*0010*/ 	.short	0x0000
        /*0012*/ 	.short	0x0070
        /*0014*/ 	.byte	0x00, 0xf0, 0x01, 0x10


	//----- nvinfo : EIATTR_SPARSE_MMA_MASK
	.align		4
.L_23:
        /*0018*/ 	.byte	0x03, 0x50
        /*001a*/ 	.short	0x0000


	//----- nvinfo : EIATTR_MAXREG_COUNT
	.align		4
        /*001c*/ 	.byte	0x03, 0x1b
        /*001e*/ 	.short	0x00a8


	//----- nvinfo : EIATTR_NUM_BARRIERS
	.align		4
        /*0020*/ 	.byte	0x02, 0x4c
        /*0022*/ 	.byte	0x01
	.zero		1


	//----- nvinfo : EIATTR_EXTERNS
	.align		4
        /*0024*/ 	.byte	0x04, 0x0f
        /*0026*/ 	.short	(.L_25 - .L_24)


	//   ....[0]....
	.align		4
.L_24:
        /*0028*/ 	.word	index@(__assertfail)


	//----- nvinfo : EIATTR_MERCURY_ISA_VERSION
	.align		4
.L_25:
        /*002c*/ 	.byte	0x03, 0x5f
        /*002e*/ 	.short	0x0101


	//----- nvinfo : EIATTR_INT_WARP_WIDE_INSTR_OFFSETS
	.align		4
        /*0030*/ 	.byte	0x04, 0x31
        /*0032*/ 	.short	(.L_27 - .L_26)


	//   ....[0]....
.L_26:
        /*0034*/ 	.word	0x00000370


	//   ....[1]....
        /*0038*/ 	.word	0x00000380


	//   ....[2]....
        /*003c*/ 	.word	0x000004b0


	//----- nvinfo : EIATTR_COOP_GROUP_MASK_REGIDS
	.align		4
.L_27:
        /*0040*/ 	.byte	0x04, 0x29
        /*0042*/ 	.short	(.L_29 - .L_28)


	//   ....[0]....
.L_28:
        /*0044*/ 	.word	0xffffffff


	//   ....[1]....
        /*0048*/ 	.word	0xffffffff


	//   ....[2]....
        /*004c*/ 	.word	0xffffffff


	//   ....[3]....
        /*0050*/ 	.word	0xffffffff


	//   ....[4]....
        /*0054*/ 	.word	0xffffffff


	//----- nvinfo : EIATTR_COOP_GROUP_INSTR_OFFSETS
	.align		4
.L_29:
        /*0058*/ 	.byte	0x04, 0x28
        /*005a*/ 	.short	(.L_31 - .L_30)


	//   ....[0]....
.L_30:
        /*005c*/ 	.word	0x00000060


	//   ....[1]....
        /*0060*/ 	.word	0x00000070


	//   ....[2]....
        /*0064*/ 	.word	0x00000130


	//   ....[3]....
        /*0068*/ 	.word	0x00000280


	//   ....[4]....
        /*006c*/ 	.word	0x000011c0


	//----- nvinfo : EIATTR_REG_RECONFIG
	.align		4
.L_31:
        /*0070*/ 	.byte	0x01, 0x54
	.zero		2


	//----- nvinfo : EIATTR_SYSCALL_OFFSETS
	.align		4
        /*0074*/ 	.byte	0x04, 0x46
        /*0076*/ 	.short	(.L_33 - .L_32)


	//   ....[0]....
.L_32:
        /*0078*/ 	.word	0x000013a0


	//----- nvinfo : EIATTR_MBARRIER_INSTR_OFFSETS
	.align		4
.L_33:
        /*007c*/ 	.byte	0x04, 0x39
        /*007e*/ 	.short	(.L_35 - .L_34)


	//   ....[0]....
.L_34:
        /*0080*/ 	.word	0x00000230
        /*0084*/ 	.word	0x000000ff
        /*0088*/ 	.word	0x00000000
        /*008c*/ 	.short	0x0100
        /*008e*/ 	.byte	0x08
	.zero		1


	//   ....[1]....
        /*0090*/ 	.word	0x00000240
        /*0094*/ 	.word	0x000000ff
        /*0098*/ 	.word	0x00000010
        /*009c*/ 	.short	0x0100
        /*009e*/ 	.byte	0x08
	.zero		1


	//   ....[2]....
        /*00a0*/ 	.word	0x00000250
        /*00a4*/ 	.word	0x000000ff
        /*00a8*/ 	.word	0x00000008
        /*00ac*/ 	.short	0x0100
        /*00ae*/ 	.byte	0x08
	.zero		1


	//   ....[3]....
        /*00b0*/ 	.word	0x00000260
        /*00b4*/ 	.word	0x000000ff
        /*00b8*/ 	.word	0x00000018
        /*00bc*/ 	.short	0x0100
        /*00be*/ 	.byte	0x08
	.zero		1


	//   ....[4]....
        /*00c0*/ 	.word	0x00000530
        /*00c4*/ 	.word	0x000000ff
        /*00c8*/ 	.word	0x00000030
        /*00cc*/ 	.short	0x0100
        /*00ce*/ 	.byte	0x08
	.zero		1


	//   ....[5]....
        /*00d0*/ 	.word	0x00000590
        /*00d4*/ 	.word	0x000000ff
        /*00d8*/ 	.word	0x00000038
        /*00dc*/ 	.short	0x0100
        /*00de*/ 	.byte	0x08
	.zero		1


	//   ....[6]....
        /*00e0*/ 	.word	0x00001420
        /*00e4*/ 	.word	0x00000003
        /*00e8*/ 	.word	0x00000000
        /*00ec*/ 	.short	0x010a
        /*00ee*/ 	.byte	0x3f
	.zero		1


	//   ....[7]....
        /*00f0*/ 	.word	0x00001480
        /*00f4*/ 	.word	0x00000003
        /*00f8*/ 	.word	0x00000000
        /*00fc*/ 	.short	0x010a
        /*00fe*/ 	.byte	0x3f
	.zero		1


	//   ....[8]....
        /*0100*/ 	.word	0x00001cb0
        /*0104*/ 	.word	0x000000ff
        /*0108*/ 	.word	0x00000000
        /*010c*/ 	.short	0x010a
        /*010e*/ 	.byte	0x04
	.zero		1


	//   ....[9]....
        /*0110*/ 	.word	0x00001cf0
        /*0114*/ 	.word	0x000000ff
        /*0118*/ 	.word	0x00000000
        /*011c*/ 	.short	0x010a
        /*011e*/ 	.byte	0x04
	.zero		1


	//   ....[10]....
        /*0120*/ 	.word	0x00002410
        /*0124*/ 	.word	0x000000ff
        /*0128*/ 	.word	0x00000000
        /*012c*/ 	.short	0x0101
        /*012e*/ 	.byte	0x0a
	.zero		1


	//   ....[11]....
        /*0130*/ 	.word	0x000025d0
        /*0134*/ 	.word	0x000000ff
        /*0138*/ 	.word	0x00000000
        /*013c*/ 	.short	0x0101
        /*013e*/ 	.byte	0x04
	.zero		1


	//   ....[12]....
        /*0140*/ 	.word	0x00008350
        /*0144*/ 	.word	0x0000000e
        /*0148*/ 	.word	0x00000010
        /*014c*/ 	.short	0x010a
        /*014e*/ 	.byte	0x3f
	.zero		1


	//   ....[13]....
        /*0150*/ 	.word	0x00008890
        /*0154*/ 	.word	0x00000005
        /*0158*/ 	.word	0x00000038
        /*015c*/ 	.short	0x0101
        /*015e*/ 	.byte	0x3f
	.zero		1


	//   ....[14]....
        /*0160*/ 	.word	0x00008fa0
        /*0164*/ 	.word	0x00000007
        /*0168*/ 	.word	0x00000000
        /*016c*/ 	.short	0x010a
        /*016e*/ 	.byte	0x3f
	.zero		1


	//   ....[15]....
        /*0170*/ 	.word	0x00009020
        /*0174*/ 	.word	0x00000003
        /*0178*/ 	.word	0x00000000
        /*017c*/ 	.short	0x010a
        /*017e*/ 	.byte	0x3f
	.zero		1


	//   ....[16]....
        /*0180*/ 	.word	0x00009080
        /*0184*/ 	.word	0x00000003
        /*0188*/ 	.word	0x00000000
        /*018c*/ 	.short	0x010a
        /*018e*/ 	.byte	0x3f
	.zero		1


	//   ....[17]....
        /*0190*/ 	.word	0x000090e0
        /*0194*/ 	.word	0x00000004
        /*0198*/ 	.word	0x00000000
        /*019c*/ 	.short	0x010a
        /*019e*/ 	.byte	0x3f
	.zero		1


	//   ....[18]....
        /*01a0*/ 	.word	0x000091b0
        /*01a4*/ 	.word	0x0000000e
        /*01a8*/ 	.word	0x00000010
        /*01ac*/ 	.short	0x010a
        /*01ae*/ 	.byte	0x3f
	.zero		1


	//   ....[19]....
        /*01b0*/ 	.word	0x00009280
        /*01b4*/ 	.word	0x00000007
        /*01b8*/ 	.word	0x00000000
        /*01bc*/ 	.short	0x010a
        /*01be*/ 	.byte	0x3f
	.zero		1


	//----- nvinfo : EIATTR_NUM_MBARRIERS
	.align		4
.L_35:
        /*01c0*/ 	.byte	0x03, 0x38
        /*01c2*/ 	.short	0x0006


	//----- nvinfo : EIATTR_EXIT_INSTR_OFFSETS
	.align		4
        /*01c4*/ 	.byte	0x04, 0x1c
        /*01c6*/ 	.short	(.L_37 - .L_36)


	//   ....[0]....
.L_36:
        /*01c8*/ 	.word	0x00000630


	//   ....[1]....
        /*01cc*/ 	.word	0x00000f00


	//   ....[2]....
        /*01d0*/ 	.word	0x000079f0


	//   ....[3]....
        /*01d4*/ 	.word	0x00008020


	//   ....[4]....
        /*01d8*/ 	.word	0x00009070


	//----- nvinfo : EIATTR_MAX_THREADS
	.align		4
.L_37:
        /*01dc*/ 	.byte	0x04, 0x05
        /*01de*/ 	.short	(.L_39 - .L_38)
.L_38:
        /*01e0*/ 	.word	0x00000180
        /*01e4*/ 	.word	0x00000001
        /*01e8*/ 	.word	0x00000001


	//----- nvinfo : EIATTR_CRS_STACK_SIZE
	.align		4
.L_39:
        /*01ec*/ 	.byte	0x04, 0x1e
        /*01ee*/ 	.short	(.L_41 - .L_40)
.L_40:
        /*01f0*/ 	.word	0x00000000


	//----- nvinfo : EIATTR_CBANK_PARAM_SIZE
	.align		4
.L_41:
        /*01f4*/ 	.byte	0x03, 0x19
        /*01f6*/ 	.short	0x0470


	//----- nvinfo : EIATTR_PARAM_CBANK
	.align		4
        /*01f8*/ 	.byte	0x04, 0x0a
        /*01fa*/ 	.short	(.L_43 - .L_42)
	.align		4
.L_42:
        /*01fc*/ 	.word	index@(.nv.constant0._ZN7cutlass13device_kernelINS_4gemm6kernel13GemmUniversalIN4cute5tupleIJiiiiEEENS1_10collective13CollectiveMmaINS1_34MainloopSm90TmaGmmaWarpSpecializedILi2ENS5_IJNS4_1CILi1EEESB_SB_EEENS1_35KernelTmaWarpSpecializedCooperativeEEENS5_IJNSA_ILi256EEENSA_ILi64EEENSA_ILi128EEEEEENS_6half_tENS5_IJSB_llEEESJ_NS5_IJlSB_lEEENS4_8TiledMMAINS4_8MMA_AtomIJNS4_4SM904GMMA25MMA_64x64x16_F32F16F16_SSILNSP_5MajorE1ELSR_0ELNSP_7ScaleInE1ELSS_1EEEEEENS4_6LayoutINS5_IJNSA_ILi2EEESB_SB_EEENS5_IJSB_NSA_ILi0EEESY_EEEEENS5_IJNS4_10UnderscoreES11_S11_EEEEENS4_13SM90_TMA_LOADENS4_14ComposedLayoutINS4_7SwizzleILi3ELi4ELi3EEENS4_18smem_ptr_flag_bitsILi16EEENSV_INS5_IJSG_NSA_ILi8EEEEEENS5_IJSB_SG_EEEEEEEvNS4_8identityES14_NS15_IS17_S19_NSV_INS5_IJS1A_SG_EEENS5_IJSG_SB_EEEEEEEvS1F_EENS_8epilogue10collective6detail29Sm90TmaWarpSpecializedAdapterINS1M_15DefaultEpilogueISJ_SL_SL_NS1L_6thread17LinearCombinationISJ_Li1EffLNS1Q_9ScaleType4KindE0ELNS_15FloatRoundStyleE2ESJ_EENS1_15EpilogueDefaultEEEEEvvEEEEvNT_6ParamsE)
        /*0200*/ 	.short	0x0210
        /*0202*/ 	.short	0x0470


	//----- nvinfo : EIATTR_SW_WAR
	.align		4
.L_43:
        /*0204*/ 	.byte	0x04, 0x36
        /*0206*/ 	.short	(.L_45 - .L_44)
.L_44:
        /*0208*/ 	.word	0x00000008
.L_45:


//--------------------- .nv.callgraph             --------------------------
	.section	.nv.callgraph,"",@"SHT_CUDA_CALLGRAPH"
	.align	4
	.sectionentsize	8
	.align		4
        /*0000*/ 	.word	0x00000000
	.align		4
        /*0004*/ 	.word	0xffffffff
	.align		4
        /*0008*/ 	.word	index@(_ZN7cutlass13device_kernelINS_4gemm6kernel13GemmUniversalIN4cute5tupleIJiiiiEEENS1_10collective13CollectiveMmaINS1_34MainloopSm90TmaGmmaWarpSpecializedILi2ENS5_IJNS4_1CILi1EEESB_SB_EEENS1_35KernelTmaWarpSpecializedCooperativeEEENS5_IJNSA_ILi256EEENSA_ILi64EEENSA_ILi128EEEEEENS_6half_tENS5_IJSB_llEEESJ_NS5_IJlSB_lEEENS4_8TiledMMAINS4_8MMA_AtomIJNS4_4SM904GMMA25MMA_64x64x16_F32F16F16_SSILNSP_5MajorE1ELSR_0ELNSP_7ScaleInE1ELSS_1EEEEEENS4_6LayoutINS5_IJNSA_ILi2EEESB_SB_EEENS5_IJSB_NSA_ILi0EEESY_EEEEENS5_IJNS4_10UnderscoreES11_S11_EEEEENS4_13SM90_TMA_LOADENS4_14ComposedLayoutINS4_7SwizzleILi3ELi4ELi3EEENS4_18smem_ptr_flag_bitsILi16EEENSV_INS5_IJSG_NSA_ILi8EEEEEENS5_IJSB_SG_EEEEEEEvNS4_8identityES14_NS15_IS17_S19_NSV_INS5_IJS1A_SG_EEENS5_IJSG_SB_EEEEEEEvS1F_EENS_8epilogue10collective6detail29Sm90TmaWarpSpecializedAdapterINS1M_15DefaultEpilogueISJ_SL_SL_NS1L_6thread17LinearCombinationISJ_Li1EffLNS1Q_9ScaleType4KindE0ELNS_15FloatRoundStyleE2ESJ_EENS1_15EpilogueDefaultEEEEEvvEEEEvNT_6ParamsE)
	.align		4
        /*000c*/ 	.word	index@(__assertfail)
	.align		4
        /*0010*/ 	.word	0x00000000
	.align		4
        /*0014*/ 	.word	0xfffffffe
	.align		4
        /*0018*/ 	.word	0x00000000
	.align		4
        /*001c*/ 	.word	0xfffffffd
	.align		4
        /*0020*/ 	.word	0x00000000
	.align		4
        /*0024*/ 	.word	0xfffffffc


//--------------------- .nv.constant4             --------------------------
	.section	.nv.constant4,"a",@progbits
	.align	8
	.align		8
.nv.constant4:
        /*0000*/ 	.dword	__assertfail
	.align		8
        /*0008*/ 	.dword	__unnamed_1
	.align		8
        /*0010*/ 	.dword	_ZN40_INTERNAL_641bbc8e_4_k_cu_37229246_251434cuda3std3__45__cpo5beginE
	.align		8
        /*0018*/ 	.dword	_ZN40_INTERNAL_641bbc8e_4_k_cu_37229246_251434cuda3std3__45__cpo3endE
	.align		8
        /*0020*/ 	.dword	_ZN40_INTERNAL_641bbc8e_4_k_cu_37229246_251434cuda3std3__45__cpo6cbeginE
	.align		8
        /*0028*/ 	.dword	_ZN40_INTERNAL_641bbc8e_4_k_cu_37229246_251434cuda3std3__45__cpo4cendE
	.align		8
        /*0030*/ 	.dword	_ZN40_INTERNAL_641bbc8e_4_k_cu_37229246_251434cuda3std3__442_GLOBAL__N__641bbc8e_4_k_cu_37229246_251436ignoreE
	.align		8
        /*0038*/ 	.dword	_ZN40_INTERNAL_641bbc8e_4_k_cu_37229246_251434cuda3std3__419piecewise_constructE
	.align		8
        /*0040*/ 	.dword	_ZN40_INTERNAL_641bbc8e_4_k_cu_37229246_251434cuda3std3__48in_placeE
	.align		8
        /*0048*/ 	.dword	_ZN40_INTERNAL_641bbc8e_4_k_cu_37229246_251434cuda3std6ranges3__45__cpo4swapE
	.align		8
        /*0050*/ 	.dword	_ZN40_INTERNAL_641bbc8e_4_k_cu_37229246_251434cuda3std6ranges3__45__cpo9iter_moveE
	.align		8
        /*0058*/ 	.dword	_ZN40_INTERNAL_641bbc8e_4_k_cu_37229246_251434cute7productE
	.align		8
        /*0060*/ 	.dword	_ZN40_INTERNAL_641bbc8e_4_k_cu_37229246_251434cute1_E
	.align		8
        /*0068*/ 	.dword	$str$22
	.align		8
        /*0070*/ 	.dword	$str$23


//--------------------- .text._ZN7cutlass13device_kernelINS_4gemm6kernel13GemmUniversalIN4cute5tupleIJiiiiEEENS1_10collective13CollectiveMmaINS1_34MainloopSm90TmaGmmaWarpSpecializedILi2ENS5_IJNS4_1CILi1EEESB_SB_EEENS1_35KernelTmaWarpSpecializedCooperativeEEENS5_IJNSA_ILi256EEENSA_ILi64EEENSA_ILi128EEEEEENS_6half_tENS5_IJSB_llEEESJ_NS5_IJlSB_lEEENS4_8TiledMMAINS4_8MMA_AtomIJNS4_4SM904GMMA25MMA_64x64x16_F32F16F16_SSILNSP_5MajorE1ELSR_0ELNSP_7ScaleInE1ELSS_1EEEEEENS4_6LayoutINS5_IJNSA_ILi2EEESB_SB_EEENS5_IJSB_NSA_ILi0EEESY_EEEEENS5_IJNS4_10UnderscoreES11_S11_EEEEENS4_13SM90_TMA_LOADENS4_14ComposedLayoutINS4_7SwizzleILi3ELi4ELi3EEENS4_18smem_ptr_flag_bitsILi16EEENSV_INS5_IJSG_NSA_ILi8EEEEEENS5_IJSB_SG_EEEEEEEvNS4_8identityES14_NS15_IS17_S19_NSV_INS5_IJS1A_SG_EEENS5_IJSG_SB_EEEEEEEvS1F_EENS_8epilogue10collective6detail29Sm90TmaWarpSpecializedAdapterINS1M_15DefaultEpilogueISJ_SL_SL_NS1L_6thread17LinearCombinationISJ_Li1EffLNS1Q_9ScaleType4KindE0ELNS_15FloatRoundStyleE2ESJ_EENS1_15EpilogueDefaultEEEEEvvEEEEvNT_6ParamsE --------------------------
	.section	.text._ZN7cutlass13device_kernelINS_4gemm6kernel13GemmUniversalIN4cute5tupleIJiiiiEEENS1_10collective13CollectiveMmaINS1_34MainloopSm90TmaGmmaWarpSpecializedILi2ENS5_IJNS4_1CILi1EEESB_SB_EEENS1_35KernelTmaWarpSpecializedCooperativeEEENS5_IJNSA_ILi256EEENSA_ILi64EEENSA_ILi128EEEEEENS_6half_tENS5_IJSB_llEEESJ_NS5_IJlSB_lEEENS4_8TiledMMAINS4_8MMA_AtomIJNS4_4SM904GMMA25MMA_64x64x16_F32F16F16_SSILNSP_5MajorE1ELSR_0ELNSP_7ScaleInE1ELSS_1EEEEEENS4_6LayoutINS5_IJNSA_ILi2EEESB_SB_EEENS5_IJSB_NSA_ILi0EEESY_EEEEENS5_IJNS4_10UnderscoreES11_S11_EEEEENS4_13SM90_TMA_LOADENS4_14ComposedLayoutINS4_7SwizzleILi3ELi4ELi3EEENS4_18smem_ptr_flag_bitsILi16EEENSV_INS5_IJSG_NSA_ILi8EEEEEENS5_IJSB_SG_EEEEEEEvNS4_8identityES14_NS15_IS17_S19_NSV_INS5_IJS1A_SG_EEENS5_IJSG_SB_EEEEEEEvS1F_EENS_8epilogue10collective6detail29Sm90TmaWarpSpecializedAdapterINS1M_15DefaultEpilogueISJ_SL_SL_NS1L_6thread17LinearCombinationISJ_Li1EffLNS1Q_9ScaleType4KindE0ELNS_15FloatRoundStyleE2ESJ_EENS1_15EpilogueDefaultEEEEEvvEEEEvNT_6ParamsE,"ax",@progbits
	.align	128
.text._ZN7cutlass13device_kernelINS_4gemm6kernel13GemmUniversalIN4cute5tupleIJiiiiEEENS1_10collective13CollectiveMmaINS1_34MainloopSm90TmaGmmaWarpSpecializedILi2ENS5_IJNS4_1CILi1EEESB_SB_EEENS1_35KernelTmaWarpSpecializedCooperativeEEENS5_IJNSA_ILi256EEENSA_ILi64EEENSA_ILi128EEEEEENS_6half_tENS5_IJSB_llEEESJ_NS5_IJlSB_lEEENS4_8TiledMMAINS4_8MMA_AtomIJNS4_4SM904GMMA25MMA_64x64x16_F32F16F16_SSILNSP_5MajorE1ELSR_0ELNSP_7ScaleInE1ELSS_1EEEEEENS4_6LayoutINS5_IJNSA_ILi2EEESB_SB_EEENS5_IJSB_NSA_ILi0EEESY_EEEEENS5_IJNS4_10UnderscoreES11_S11_EEEEENS4_13SM90_TMA_LOADENS4_14ComposedLayoutINS4_7SwizzleILi3ELi4ELi3EEENS4_18smem_ptr_flag_bitsILi16EEENSV_INS5_IJSG_NSA_ILi8EEEEEENS5_IJSB_SG_EEEEEEEvNS4_8identityES14_NS15_IS17_S19_NSV_INS5_IJS1A_SG_EEENS5_IJSG_SB_EEEEEEEvS1F_EENS_8epilogue10collective6detail29Sm90TmaWarpSpecializedAdapterINS1M_15DefaultEpilogueISJ_SL_SL_NS1L_6thread17LinearCombinationISJ_Li1EffLNS1Q_9ScaleType4KindE0ELNS_15FloatRoundStyleE2ESJ_EENS1_15EpilogueDefaultEEEEEvvEEEEvNT_6ParamsE:
        .type           _ZN7cutlass13device_kernelINS_4gemm6kernel13GemmUniversalIN4cute5tupleIJiiiiEEENS1_10collective13CollectiveMmaINS1_34MainloopSm90TmaGmmaWarpSpecializedILi2ENS5_IJNS4_1CILi1EEESB_SB_EEENS1_35KernelTmaWarpSpecializedCooperativeEEENS5_IJNSA_ILi256EEENSA_ILi64EEENSA_ILi128EEEEEENS_6half_tENS5_IJSB_llEEESJ_NS5_IJlSB_lEEENS4_8TiledMMAINS4_8MMA_AtomIJNS4_4SM904GMMA25MMA_64x64x16_F32F16F16_SSILNSP_5MajorE1ELSR_0ELNSP_7ScaleInE1ELSS_1EEEEEENS4_6LayoutINS5_IJNSA_ILi2EEESB_SB_EEENS5_IJSB_NSA_ILi0EEESY_EEEEENS5_IJNS4_10UnderscoreES11_S11_EEEEENS4_13SM90_TMA_LOADENS4_14ComposedLayoutINS4_7SwizzleILi3ELi4ELi3EEENS4_18smem_ptr_flag_bitsILi16EEENSV_INS5_IJSG_NSA_ILi8EEEEEENS5_IJSB_SG_EEEEEEEvNS4_8identityES14_NS15_IS17_S19_NSV_INS5_IJS1A_SG_EEENS5_IJSG_SB_EEEEEEEvS1F_EENS_8epilogue10collective6detail29Sm90TmaWarpSpecializedAdapterINS1M_15DefaultEpilogueISJ_SL_SL_NS1L_6thread17LinearCombinationISJ_Li1EffLNS1Q_9ScaleType4KindE0ELNS_15FloatRoundStyleE2ESJ_EENS1_15EpilogueDefaultEEEEEvvEEEEvNT_6ParamsE,@function
        .size           _ZN7cutlass13device_kernelINS_4gemm6kernel13GemmUniversalIN4cute5tupleIJiiiiEEENS1_10collective13CollectiveMmaINS1_34MainloopSm90TmaGmmaWarpSpecializedILi2ENS5_IJNS4_1CILi1EEESB_SB_EEENS1_35KernelTmaWarpSpecializedCooperativeEEENS5_IJNSA_ILi256EEENSA_ILi64EEENSA_ILi128EEEEEENS_6half_tENS5_IJSB_llEEESJ_NS5_IJlSB_lEEENS4_8TiledMMAINS4_8MMA_AtomIJNS4_4SM904GMMA25MMA_64x64x16_F32F16F16_SSILNSP_5MajorE1ELSR_0ELNSP_7ScaleInE1ELSS_1EEEEEENS4_6LayoutINS5_IJNSA_ILi2EEESB_SB_EEENS5_IJSB_NSA_ILi0EEESY_EEEEENS5_IJNS4_10UnderscoreES11_S11_EEEEENS4_13SM90_TMA_LOADENS4_14ComposedLayoutINS4_7SwizzleILi3ELi4ELi3EEENS4_18smem_ptr_flag_bitsILi16EEENSV_INS5_IJSG_NSA_ILi8EEEEEENS5_IJSB_SG_EEEEEEEvNS4_8identityES14_NS15_IS17_S19_NSV_INS5_IJS1A_SG_EEENS5_IJSG_SB_EEEEEEEvS1F_EENS_8epilogue10collective6detail29Sm90TmaWarpSpecializedAdapterINS1M_15DefaultEpilogueISJ_SL_SL_NS1L_6thread17LinearCombinationISJ_Li1EffLNS1Q_9ScaleType4KindE0ELNS_15FloatRoundStyleE2ESJ_EENS1_15EpilogueDefaultEEEEEvvEEEEvNT_6ParamsE,(.L_x_188 - _ZN7cutlass13device_kernelINS_4gemm6kernel13GemmUniversalIN4cute5tupleIJiiiiEEENS1_10collective13CollectiveMmaINS1_34MainloopSm90TmaGmmaWarpSpecializedILi2ENS5_IJNS4_1CILi1EEESB_SB_EEENS1_35KernelTmaWarpSpecializedCooperativeEEENS5_IJNSA_ILi256EEENSA_ILi64EEENSA_ILi128EEEEEENS_6half_tENS5_IJSB_llEEESJ_NS5_IJlSB_lEEENS4_8TiledMMAINS4_8MMA_AtomIJNS4_4SM904GMMA25MMA_64x64x16_F32F16F16_SSILNSP_5MajorE1ELSR_0ELNSP_7ScaleInE1ELSS_1EEEEEENS4_6LayoutINS5_IJNSA_ILi2EEESB_SB_EEENS5_IJSB_NSA_ILi0EEESY_EEEEENS5_IJNS4_10UnderscoreES11_S11_EEEEENS4_13SM90_TMA_LOADENS4_14ComposedLayoutINS4_7SwizzleILi3ELi4ELi3EEENS4_18smem_ptr_flag_bitsILi16EEENSV_INS5_IJSG_NSA_ILi8EEEEEENS5_IJSB_SG_EEEEEEEvNS4_8identityES14_NS15_IS17_S19_NSV_INS5_IJS1A_SG_EEENS5_IJSG_SB_EEEEEEEvS1F_EENS_8epilogue10collective6detail29Sm90TmaWarpSpecializedAdapterINS1M_15DefaultEpilogueISJ_SL_SL_NS1L_6thread17LinearCombinationISJ_Li1EffLNS1Q_9ScaleType4KindE0ELNS_15FloatRoundStyleE2ESJ_EENS1_15EpilogueDefaultEEEEEvvEEEEvNT_6ParamsE)
        .other          _ZN7cutlass13device_kernelINS_4gemm6kernel13GemmUniversalIN4cute5tupleIJiiiiEEENS1_10collective13CollectiveMmaINS1_34MainloopSm90TmaGmmaWarpSpecializedILi2ENS5_IJNS4_1CILi1EEESB_SB_EEENS1_35KernelTmaWarpSpecializedCooperativeEEENS5_IJNSA_ILi256EEENSA_ILi64EEENSA_ILi128EEEEEENS_6half_tENS5_IJSB_llEEESJ_NS5_IJlSB_lEEENS4_8TiledMMAINS4_8MMA_AtomIJNS4_4SM904GMMA25MMA_64x64x16_F32F16F16_SSILNSP_5MajorE1ELSR_0ELNSP_7ScaleInE1ELSS_1EEEEEENS4_6LayoutINS5_IJNSA_ILi2EEESB_SB_EEENS5_IJSB_NSA_ILi0EEESY_EEEEENS5_IJNS4_10UnderscoreES11_S11_EEEEENS4_13SM90_TMA_LOADENS4_14ComposedLayoutINS4_7SwizzleILi3ELi4ELi3EEENS4_18smem_ptr_flag_bitsILi16EEENSV_INS5_IJSG_NSA_ILi8EEEEEENS5_IJSB_SG_EEEEEEEvNS4_8identityES14_NS15_IS17_S19_NSV_INS5_IJS1A_SG_EEENS5_IJSG_SB_EEEEEEEvS1F_EENS_8epilogue10collective6detail29Sm90TmaWarpSpecializedAdapterINS1M_15DefaultEpilogueISJ_SL_SL_NS1L_6thread17LinearCombinationISJ_Li1EffLNS1Q_9ScaleType4KindE0ELNS_15FloatRoundStyleE2ESJ_EENS1_15EpilogueDefaultEEEEEvvEEEEvNT_6ParamsE,@"STO_CUDA_ENTRY STV_DEFAULT"
_ZN7cutlass13device_kernelINS_4gemm6kernel13GemmUniversalIN4cute5tupleIJiiiiEEENS1_10collective13CollectiveMmaINS1_34MainloopSm90TmaGmmaWarpSpecializedILi2ENS5_IJNS4_1CILi1EEESB_SB_EEENS1_35KernelTmaWarpSpecializedCooperativeEEENS5_IJNSA_ILi256EEENSA_ILi64EEENSA_ILi128EEEEEENS_6half_tENS5_IJSB_llEEESJ_NS5_IJlSB_lEEENS4_8TiledMMAINS4_8MMA_AtomIJNS4_4SM904GMMA25MMA_64x64x16_F32F16F16_SSILNSP_5MajorE1ELSR_0ELNSP_7ScaleInE1ELSS_1EEEEEENS4_6LayoutINS5_IJNSA_ILi2EEESB_SB_EEENS5_IJSB_NSA_ILi0EEESY_EEEEENS5_IJNS4_10UnderscoreES11_S11_EEEEENS4_13SM90_TMA_LOADENS4_14ComposedLayoutINS4_7SwizzleILi3ELi4ELi3EEENS4_18smem_ptr_flag_bitsILi16EEENSV_INS5_IJSG_NSA_ILi8EEEEEENS5_IJSB_SG_EEEEEEEvNS4_8identityES14_NS15_IS17_S19_NSV_INS5_IJS1A_SG_EEENS5_IJSG_SB_EEEEEEEvS1F_EENS_8epilogue10collective6detail29Sm90TmaWarpSpecializedAdapterINS1M_15DefaultEpilogueISJ_SL_SL_NS1L_6thread17LinearCombinationISJ_Li1EffLNS1Q_9ScaleType4KindE0ELNS_15FloatRoundStyleE2ESJ_EENS1_15EpilogueDefaultEEEEEvvEEEEvNT_6ParamsE:
[----:B------:R-:W0:Y:S01]  /*0000*/  LDC R1, c[0x0][0x28] ;  /* 0x00000a00ff017b82 */ /* 0x000e220000000800 */
[----:B------:R-:W1:Y:S01]  /*0010*/  S2R R4, SR_TID.X ;  /* 0x0000000000047919 */ /* 0x000e620000002100 */
[----:B------:R-:W-:Y:S01]  /*0020*/  ELECT P0, URZ, PT ;  /* 0x00000000003f782f */ /* 0x000fe20003800000 */
[----:B------:R-:W-:Y:S01]  /*0030*/  BSSY B0, `(.L_x_0) ;  /* 0x000000f000007945 */ /* 0x000fe20003800000 */
[--C-:B-1----:R-:W-:Y:S02]  /*0040*/  SHF.R.U32.HI R0, RZ, 0x5, R4.reuse ;  /* 0x00000005ff007819 */ /* 0x102fe40000011604 */
[----:B------:R-:W-:-:S03]  /*0050*/  SHF.R.U32.HI R14, RZ, 0x7, R4 ;  /* 0x00000007ff0e7819 */ /* 0x000fc60000011604 */
[----:B------:R-:W1:Y:S04]  /*0060*/  SHFL.IDX PT, R5, R0, RZ, 0x1f ;  /* 0x00001fff00057589 */ /* 0x000e6800000e0000 */
[----:B------:R2:W3:Y:S01]  /*0070*/  SHFL.IDX PT, R10, R14, RZ, 0x1f ;  /* 0x00001fff0e0a7589 */ /* 0x0004e200000e0000 */
[----:B-1----:R-:W-:-:S13]  /*0080*/  ISETP.NE.OR P0, PT, R5, RZ, !P0 ;  /* 0x000000ff0500720c */ /* 0x002fda0004705670 */
[----:B0-23--:R-:W-:Y:S05]  /*0090*/  @P0 BRA `(.L_x_1) ;  /* 0x0000000000200947 */ /* 0x00dfea0003800000 */
[----:B------:R-:W-:Y:S02]  /*00a0*/  ULDC.64 UR4, c[0x0][0x198] ;  /* 0x0000660000047ab9 */ /* 0x000fe40000000a00 */
[----:B------:R-:W-:Y:S02]  /*00b0*/  UIADD3 UR6, UP0, UR4, 0xf0, URZ ;  /* 0x000000f004067890 */ /* 0x000fe4000ff1e03f */
[----:B------:R-:W-:Y:S02]  /*00c0*/  UIADD3 UR4, UP1, UR4, 0x1f0, URZ ;  /* 0x000001f004047890 */ /* 0x000fe4000ff3e03f */
[----:B------:R-:W-:Y:S02]  /*00d0*/  UIADD3.X UR7, URZ, UR5, URZ, UP0, !UPT ;  /* 0x000000053f077290 */ /* 0x000fe400087fe43f */
[----:B------:R-:W-:-:S07]  /*00e0*/  UIADD3.X UR5, URZ, UR5, URZ, UP1, !UPT ;  /* 0x000000053f057290 */ /* 0x000fce0008ffe43f */
[----:B------:R0:W-:Y:S02]  /*00f0*/  UTMACCTL.PF [UR6] ;  /* 0x00000000060079b9 */ /* 0x0001e40008040000 */
[----:B------:R0:W-:Y:S02]  /*0100*/  UTMACCTL.PF [UR4] ;  /* 0x00000000040079b9 */ /* 0x0001e40008040000 */
[----:B0-----:R-:W-:Y:S01]  /*0110*/  NOP ;  /* 0x0000000000007918 */ /* 0x001fe20000000000 */
.L_x_1:
[----:B------:R-:W-:Y:S05]  /*0120*/  BSYNC B0 ;  /* 0x0000000000007941 */ /* 0x000fea0003800000 */
.L_x_0:
[----:B------:R-:W0:Y:S02]  /*0130*/  SHFL.IDX PT, R2, R0, RZ, 0x1f ;  /* 0x00001fff00027589 */ /* 0x000e2400000e0000 */
[----:B0-----:R-:W-:-:S13]  /*0140*/  ISETP.NE.AND P0, PT, R2, RZ, PT ;  /* 0x000000ff0200720c */ /* 0x001fda0003f05270 */
[----:B------:R-:W-:Y:S05]  /*0150*/  @P0 BRA `(.L_x_2) ;  /* 0x0000000000480947 */ /* 0x000fea0003800000 */
[----:B------:R-:W0:Y:S01]  /*0160*/  S2UR UR8, SR_CgaCtaId ;  /* 0x00000000000879c3 */ /* 0x000e220000008800 */
[----:B------:R-:W-:Y:S01]  /*0170*/  UMOV UR4, 0x400 ;  /* 0x0000040000047882 */ /* 0x000fe20000000000 */
[----:B------:R-:W-:Y:S01]  /*0180*/  UMOV UR5, 0x1 ;  /* 0x0000000100057882 */ /* 0x000fe20000000000 */
[----:B------:R-:W-:Y:S01]  /*0190*/  UMOV UR6, 0x100 ;  /* 0x0000010000067882 */ /* 0x000fe20000000000 */
[----:B------:R-:W-:Y:S01]  /*01a0*/  ELECT P0, URZ, PT ;  /* 0x00000000003f782f */ /* 0x000fe20003800000 */
[----:B------:R-:W-:-:S04]  /*01b0*/  UIADD3 UR6, -UR6, 0x100000, URZ ;  /* 0x0010000006067890 */ /* 0x000fc8000fffe13f */
[----:B------:R-:W-:Y:S02]  /*01c0*/  USHF.L.U32 UR7, UR6, 0xb, URZ ;  /* 0x0000000b06077899 */ /* 0x000fe4000800063f */
[----:B------:R-:W-:Y:S02]  /*01d0*/  USHF.L.U32 UR6, UR6, 0x1, URZ ;  /* 0x0000000106067899 */ /* 0x000fe4000800063f */
[----:B0-----:R-:W-:Y:S02]  /*01e0*/  ULEA UR8, UR8, UR4, 0x18 ;  /* 0x0000000408087291 */ /* 0x001fe4000f8ec03f */
[----:B------:R-:W-:-:S04]  /*01f0*/  UIADD3 UR4, -UR5, 0x100000, URZ ;  /* 0x0010000005047890 */ /* 0x000fc8000fffe13f */
[----:B------:R-:W-:Y:S02]  /*0200*/  USHF.L.U32 UR5, UR4, 0xb, URZ ;  /* 0x0000000b04057899 */ /* 0x000fe4000800063f */
[----:B------:R-:W-:Y:S01]  /*0210*/  USHF.L.U32 UR4, UR4, 0x1, URZ ;  /* 0x0000000104047899 */ /* 0x000fe2000800063f */
[----:B------:R-:W0:Y:S11]  /*0220*/  FENCE.VIEW.ASYNC.S ;  /* 0x00000000000073c6 */ /* 0x000e360000000000 */
[----:B0-----:R0:W1:Y:S01]  /*0230*/  SYNCS.EXCH.64 URZ, [UR8], UR4 ;  /* 0x00000004083f75b2 */ /* 0x0010620008000100 */
[----:B------:R0:W2:Y:S01]  /*0240*/  SYNCS.EXCH.64 URZ, [UR8+0x10], UR6 ;  /* 0x00001006083f75b2 */ /* 0x0000a20008000100 */
[----:B------:R0:W3:Y:S01]  /*0250*/  SYNCS.EXCH.64 URZ, [UR8+0x8], UR4 ;  /* 0x00000804083f75b2 */ /* 0x0000e20008000100 */
[----:B------:R0:W4:Y:S01]  /*0260*/  SYNCS.EXCH.64 URZ, [UR8+0x18], UR6 ;  /* 0x00001806083f75b2 */ /* 0x0001220008000100 */
[----:B------:R-:W-:Y:S01]  /*0270*/  NOP ;  /* 0x0000000000007918 */ /* 0x000fe20000000000 */
.L_x_2:
[----:B------:R-:W5:Y:S01]  /*0280*/  SHFL.IDX PT, R0, R0, RZ, 0x1f ;  /* 0x00001fff00007589 */ /* 0x000f6200000e0000 */
[----:B------:R-:W-:Y:S01]  /*0290*/  ELECT P0, URZ, PT ;  /* 0x00000000003f782f */ /* 0x000fe20003800000 */
[----:B------:R-:W1:Y:S01]  /*02a0*/  LDC R2, c[0x0][0x65c] ;  /* 0x00019700ff027b82 */ /* 0x000e620000000800 */
[----:B0-----:R-:W-:Y:S01]  /*02b0*/  UMOV UR4, 0x20 ;  /* 0x0000002000047882 */ /* 0x001fe20000000000 */
[----:B------:R-:W0:Y:S01]  /*02c0*/  S2R R3, SR_CTAID.Y ;  /* 0x0000000000037919 */ /* 0x000e220000002600 */
[----:B------:R-:W-:Y:S01]  /*02d0*/  NOP ;  /* 0x0000000000007918 */ /* 0x000fe20000000000 */
[----:B------:R-:W-:Y:S01]  /*02e0*/  ISETP.NE.AND P2, PT, R10, RZ, PT ;  /* 0x000000ff0a00720c */ /* 0x000fe20003f45270 */
[----:B------:R-:W-:Y:S01]  /*02f0*/  NOP ;  /* 0x0000000000007918 */ /* 0x000fe20000000000 */
[----:B------:R-:W2:Y:S01]  /*0300*/  S2R R6, SR_CTAID.X ;  /* 0x0000000000067919 */ /* 0x000ea20000002500 */
[----:B------:R-:W-:Y:S02]  /*0310*/  LOP3.LUT R7, R7, 0xfffff7ff, RZ, 0xc0, !PT ;  /* 0xfffff7ff07077812 */ /* 0x000fe400078ec0ff */
[----:B-----5:R-:W-:-:S02]  /*0320*/  ISETP.NE.OR P0, PT, R0, RZ, !P0 ;  /* 0x000000ff0000720c */ /* 0x020fc40004705670 */
[----:B-1----:R-:W-:Y:S02]  /*0330*/  ISETP.NE.AND P3, PT, R2, 0x1, PT ;  /* 0x000000010200780c */ /* 0x002fe40003f65270 */
[----:B------:R-:W-:-:S04]  /*0340*/  SHF.R.S32.HI R0, RZ, 0x1f, R5 ;  /* 0x0000001fff007819 */ /* 0x000fc80000011405 */
[----:B------:R-:W-:-:S04]  /*0350*/  LEA.HI R0, R0, R5, RZ, 0x2 ;  /* 0x0000000500007211 */ /* 0x000fc800078f10ff */
[----:B------:R-:W-:Y:S01]  /*0360*/  LOP3.LUT R0, R0, 0xfffffffc, RZ, 0xc0, !PT ;  /* 0xfffffffc00007812 */ /* 0x000fe200078ec0ff */
[----:B------:R-:W-:Y:S01]  /*0370*/  VOTEU.ALL UP0, P0 ;  /* 0x00000000003f7886 */ /* 0x000fe20000000000 */
[----:B------:R-:W-:Y:S01]  /*0380*/  VOTEU.ALL UP1, P0 ;  /* 0x00000000003f7886 */ /* 0x000fe20000020000 */
[----:B------:R-:W2:Y:S01]  /*0390*/  @P3 LDC R17, c[0x0][0x10] ;  /* 0x00000400ff113b82 */ /* 0x000ea20000000800 */
[----:B------:R-:W-:Y:S01]  /*03a0*/  @P3 LOP3.LUT R7, R7, 0x800, RZ, 0xfc, !PT ;  /* 0x0000080007073812 */ /* 0x000fe200078efcff */
[----:B------:R-:W-:Y:S01]  /*03b0*/  IMAD.IADD R0, R5, 0x1, -R0 ;  /* 0x0000000105007824 */ /* 0x000fe200078e0a00 */
[----:B------:R-:W-:Y:S01]  /*03c0*/  @!UP0 UMOV UR6, 0x400 ;  /* 0x0000040000068882 */ /* 0x000fe20000000000 */
[----:B------:R-:W-:-:S04]  /*03d0*/  @!UP0 UIADD3 UR4, -UR4, 0x100000, URZ ;  /* 0x0010000004048890 */ /* 0x000fc8000fffe13f */
[----:B------:R-:W-:Y:S02]  /*03e0*/  @!UP0 USHF.L.U32 UR5, UR4, 0xb, URZ ;  /* 0x0000000b04058899 */ /* 0x000fe4000800063f */
[----:B------:R-:W-:Y:S01]  /*03f0*/  @!UP0 USHF.L.U32 UR4, UR4, 0x1, URZ ;  /* 0x0000000104048899 */ /* 0x000fe2000800063f */
[----:B0-----:R-:W-:Y:S01]  /*0400*/  @P3 IMAD.MOV.U32 R8, RZ, RZ, R3 ;  /* 0x000000ffff083224 */ /* 0x001fe200078e0003 */
[----:B------:R-:W-:Y:S01]  /*0410*/  ISETP.NE.AND P1, PT, R0, 0x3, PT ;  /* 0x000000030000780c */ /* 0x000fe20003f25270 */
[----:B------:R-:W0:Y:S01]  /*0420*/  @!UP0 S2UR UR7, SR_CgaCtaId ;  /* 0x00000000000789c3 */ /* 0x000e220000008800 */
[----:B------:R-:W-:Y:S02]  /*0430*/  @P3 IMAD.MOV.U32 R9, RZ, RZ, RZ ;  /* 0x000000ffff093224 */ /* 0x000fe400078e00ff */
[----:B------:R-:W-:Y:S02]  /*0440*/  IMAD.MOV.U32 R7, RZ, RZ, RZ ;  /* 0x000000ffff077224 */ /* 0x000fe400078e00ff */
[----:B------:R-:W-:-:S03]  /*0450*/  @P3 IMAD.MOV.U32 R5, RZ, RZ, RZ ;  /* 0x000000ffff053224 */ /* 0x000fc600078e00ff */
[----:B------:R-:W1:Y:S01]  /*0460*/  @!P3 LDC R11, c[0x0][0xc] ;  /* 0x00000300ff0bbb82 */ /* 0x000e620000000800 */
[----:B--2---:R-:W-:-:S04]  /*0470*/  @P3 IMAD.WIDE.U32 R16, R6, R17, R8 ;  /* 0x0000001106103225 */ /* 0x004fc800078e0008 */
[----:B------:R-:W-:Y:S01]  /*0480*/  @P3 IMAD.IADD R17, R17, 0x1, R5 ;  /* 0x0000000111113824 */ /* 0x000fe200078e0205 */
[----:B------:R-:W-:Y:S01]  /*0490*/  LOP3.LUT R5, R4, 0x7f, RZ, 0xc0, !PT ;  /* 0x0000007f04057812 */ /* 0x000fe200078ec0ff */
[----:B0-----:R-:W-:Y:S01]  /*04a0*/  @!UP0 ULEA UR8, UR7, UR6, 0x18 ;  /* 0x0000000607088291 */ /* 0x001fe2000f8ec03f */
[----:B------:R-:W-:Y:S02]  /*04b0*/  VOTEU.ALL UP0, P0 ;  /* 0x00000000003f7886 */ /* 0x000fe40000000000 */
[----:B------:R-:W-:Y:S01]  /*04c0*/  ULDC UR6, c[0x0][0xc] ;  /* 0x0000030000067ab9 */ /* 0x000fe20000000800 */
[----:B------:R-:W-:Y:S01]  /*04d0*/  ISETP.EQ.OR P0, PT, R0, RZ, !P1 ;  /* 0x000000ff0000720c */ /* 0x000fe20004f02670 */
[----:B------:R-:W-:-:S03]  /*04e0*/  ULDC UR7, c[0x0][0x10] ;  /* 0x0000040000077ab9 */ /* 0x000fc60000000800 */
[C---:B------:R-:W-:Y:S01]  /*04f0*/  ISETP.EQ.AND P0, PT, R10.reuse, RZ, P0 ;  /* 0x000000ff0a00720c */ /* 0x040fe20000702270 */
[----:B------:R-:W-:Y:S02]  /*0500*/  VIADD R10, R10, 0xffffffff ;  /* 0xffffffff0a0a7836 */ /* 0x000fe40000000000 */
[----:B-1----:R-:W-:Y:S01]  /*0510*/  @!P3 IMAD.WIDE.U32 R8, R11, R3, R6 ;  /* 0x000000030b08b225 */ /* 0x002fe200078e0006 */
[----:B------:R-:W0:Y:S02]  /*0520*/  FENCE.VIEW.ASYNC.S ;  /* 0x00000000000073c6 */ /* 0x000e240000000000 */
[----:B0-----:R-:W3:Y:S01]  /*0530*/  @!UP0 SYNCS.EXCH.64 URZ, [UR8+0x30], UR4 ;  /* 0x00003004083f85b2 */ /* 0x001ee20008000100 */
[----:B------:R-:W-:Y:S02]  /*0540*/  SEL R18, RZ, 0x1, !P0 ;  /* 0x00000001ff127807 */ /* 0x000fe40004000000 */
[----:B------:R-:W-:Y:S01]  /*0550*/  ISETP.GE.U32.AND P1, PT, R10, 0x2, PT ;  /* 0x000000020a00780c */ /* 0x000fe20003f26070 */
[----:B------:R-:W-:-:S02]  /*0560*/  @!P3 IMAD.MOV.U32 R16, RZ, RZ, R8 ;  /* 0x000000ffff10b224 */ /* 0x000fc400078e0008 */
[----:B------:R-:W-:Y:S01]  /*0570*/  @!P3 IMAD.MOV.U32 R17, RZ, RZ, R9 ;  /* 0x000000ffff11b224 */ /* 0x000fe200078e0009 */
[----:B------:R-:W-:Y:S01]  /*0580*/  SEL R18, R18, 0x2, P1 ;  /* 0x0000000212127807 */ /* 0x000fe20000800000 */
[----:B------:R0:W3:Y:S01]  /*0590*/  @!UP1 SYNCS.EXCH.64 URZ, [UR8+0x38], UR4 ;  /* 0x00003804083f95b2 */ /* 0x0000e20008000100 */
[----:B------:R-:W-:Y:S01]  /*05a0*/  NOP ;  /* 0x0000000000007918 */ /* 0x000fe20000000000 */
[----:B0-----:R-:W-:-:S03]  /*05b0*/  UIMAD.WIDE.U32 UR4, UR6, UR7, URZ ;  /* 0x00000007060472a5 */ /* 0x001fc6000f8e003f */
[----:B------:R-:W-:Y:S02]  /*05c0*/  ULDC UR6, c[0x0][0x14] ;  /* 0x0000050000067ab9 */ /* 0x000fe40000000800 */
[----:B------:R-:W-:Y:S02]  /*05d0*/  UIMAD.WIDE.U32 UR38, UR4, UR6, URZ ;  /* 0x00000006042672a5 */ /* 0x000fe4000f8e003f */
[----:B------:R-:W-:-:S04]  /*05e0*/  UIMAD UR37, UR5, UR6, URZ ;  /* 0x00000006052572a4 */ /* 0x000fc8000f8e023f */
[----:B------:R-:W-:Y:S01]  /*05f0*/  UIADD3 UR37, UR39, UR37, URZ ;  /* 0x0000002527257290 */ /* 0x000fe2000fffe03f */
[----:B---34-:R-:W-:Y:S06]  /*0600*/  BAR.SYNC.DEFER_BLOCKING 0x0 ;  /* 0x0000000000007b1d */ /* 0x018fec0000010000 */
[----:B------:R-:W-:Y:S05]  /*0610*/  @!P2 BRA `(.L_x_3) ;  /* 0x0000007000f8a947 */ /* 0x000fea0003800000 */
[----:B------:R-:W-:-:S13]  /*0620*/  ISETP.GT.U32.AND P0, PT, R10, 0x1, PT ;  /* 0x000000010a00780c */ /* 0x000fda0003f04070 */
[----:B------:R-:W-:Y:S05]  /*0630*/  @P0 EXIT ;  /* 0x000000000000094d */ /* 0x000fea0003800000 */
[----:B------:R-:W-:Y:S01]  /*0640*/  ULDC.64 UR4, c[0x0][0x650] ;  /* 0x0001940000047ab9 */ /* 0x000fe20000000a00 */
[----:B------:R-:W-:Y:S01]  /*0650*/  PRMT R0, RZ, 0x7610, R0 ;  /* 0x00007610ff007816 */ /* 0x000fe20000000000 */
[----:B------:R-:W-:Y:S01]  /*0660*/  IMAD.MOV.U32 R109, RZ, RZ, -0x1 ;  /* 0xffffffffff6d7424 */ /* 0x000fe200078e00ff */
[----:B------:R-:W-:Y:S01]  /*0670*/  ISETP.GE.U32.AND P0, PT, R16, UR4, PT ;  /* 0x0000000410007c0c */ /* 0x000fe2000bf06070 */
[----:B------:R-:W-:Y:S02]  /*0680*/  IMAD.MOV.U32 R101, RZ, RZ, -0x1 ;  /* 0xffffffffff657424 */ /* 0x000fe400078e00ff */
[----:B------:R-:W-:Y:S01]  /*0690*/  IMAD.MOV.U32 R19, RZ, RZ, -0x1 ;  /* 0xffffffffff137424 */ /* 0x000fe200078e00ff */
[----:B------:R-:W-:-:S13]  /*06a0*/  ISETP.GE.U32.AND.EX P0, PT, R17, UR5, PT, P0 ;  /* 0x0000000511007c0c */ /* 0x000fda000bf06100 */
[----:B------:R-:W-:Y:S05]  /*06b0*/  @P0 BRA `(.L_x_4) ;  /* 0x0000000400580947 */ /* 0x000fea0003800000 */
[----:B------:R-:W0:Y:S01]  /*06c0*/  LDC.64 R20, c[0x0][0x628] ;  /* 0x00018a00ff147b82 */ /* 0x000e220000000a00 */
[----:B------:R-:W-:Y:S02]  /*06d0*/  IMAD.MOV.U32 R8, RZ, RZ, R16 ;  /* 0x000000ffff087224 */ /* 0x000fe400078e0010 */
[----:B------:R-:W-:-:S05]  /*06e0*/  IMAD.MOV.U32 R9, RZ, RZ, R17 ;  /* 0x000000ffff097224 */ /* 0x000fca00078e0011 */
[----:B------:R-:W1:Y:S08]  /*06f0*/  LDC R0, c[0x0][0x630] ;  /* 0x00018c00ff007b82 */ /* 0x000e700000000800 */
[----:B------:R-:W2:Y:S01]  /*0700*/  LDC.64 R22, c[0x0][0x620] ;  /* 0x00018800ff167b82 */ /* 0x000ea20000000a00 */
[----:B0-----:R-:W-:-:S04]  /*0710*/  ISETP.NE.U32.AND P0, PT, R20, RZ, PT ;  /* 0x000000ff1400720c */ /* 0x001fc80003f05070 */
[----:B------:R-:W-:-:S13]  /*0720*/  ISETP.NE.AND.EX P0, PT, R21, RZ, PT, P0 ;  /* 0x000000ff1500720c */ /* 0x000fda0003f05300 */
[----:B-12---:R-:W-:Y:S05]  /*0730*/  @!P0 BRA `(.L_x_5) ;  /* 0x0000000000288947 */ /* 0x006fea0003800000 */
[----:B------:R-:W0:Y:S02]  /*0740*/  LDC R13, c[0x0][0x634] ;  /* 0x00018d00ff0d7b82 */ /* 0x000e240000000800 */
[----:B0-----:R-:W-:-:S05]  /*0750*/  IADD3 R13, P0, R16, R13, RZ ;  /* 0x0000000d100d7210 */ /* 0x001fca0007f1e0ff */
[----:B------:R-:W-:-:S04]  /*0760*/  IMAD.X R15, RZ, RZ, R17, P0 ;  /* 0x000000ffff0f7224 */ /* 0x000fc800000e0611 */
[----:B------:R-:W-:-:S04]  /*0770*/  IMAD.WIDE.U32 R8, R15, R20, RZ ;  /* 0x000000140f087225 */ /* 0x000fc800078e00ff */
[----:B------:R-:W-:-:S04]  /*0780*/  IMAD.WIDE.U32 R10, P0, R13, R21, R8 ;  /* 0x000000150d0a7225 */ /* 0x000fc80007800008 */
[----:B------:R-:W-:-:S04]  /*0790*/  IMAD.WIDE.U32 R8, R13, R20, RZ ;  /* 0x000000140d087225 */ /* 0x000fc800078e00ff */
[----:B------:R-:W-:Y:S01]  /*07a0*/  IMAD.X R13, RZ, RZ, RZ, P0 ;  /* 0x000000ffff0d7224 */ /* 0x000fe200000e06ff */
[----:B------:R-:W-:Y:S01]  /*07b0*/  IADD3 RZ, P0, R9, R10, RZ ;  /* 0x0000000a09ff7210 */ /* 0x000fe20007f1e0ff */
[----:B------:R-:W-:-:S04]  /*07c0*/  IMAD.MOV.U32 R12, RZ, RZ, R11 ;  /* 0x000000ffff0c7224 */ /* 0x000fc800078e000b */
[----:B------:R-:W-:-:S08]  /*07d0*/  IMAD.WIDE.U32.X R8, R15, R21, R12, P0 ;  /* 0x000000150f087225 */ /* 0x000fd000000e040c */
.L_x_5:
[-CC-:B------:R-:W-:Y:S01]  /*07e0*/  SHF.R.U64 R25, R8, R0.reuse, R9.reuse ;  /* 0x0000000008197219 */ /* 0x180fe20000001209 */
[----:B------:R-:W0:Y:S01]  /*07f0*/  LDC R12, c[0x0][0x618] ;  /* 0x00018600ff0c7b82 */ /* 0x000e220000000800 */
[----:B------:R-:W-:Y:S01]  /*0800*/  SHF.R.U32.HI R7, RZ, R0, R9 ;  /* 0x00000000ff077219 */ /* 0x000fe20000011609 */
[----:B------:R-:W-:Y:S01]  /*0810*/  ULDC UR4, c[0x0][0x150] ;  /* 0x0000540000047ab9 */ /* 0x000fe20000000800 */
[----:B------:R-:W-:Y:S02]  /*0820*/  IADD3 R11, P0, RZ, -R25, RZ ;  /* 0x80000019ff0b7210 */ /* 0x000fe40007f1e0ff */
[----:B------:R-:W-:-:S03]  /*0830*/  I2FP.F32.U32 R0, R6 ;  /* 0x0000000600007245 */ /* 0x000fc60000201000 */
[----:B------:R-:W1:Y:S01]  /*0840*/  LDC.64 R30, c[0x0][0x640] ;  /* 0x00019000ff1e7b82 */ /* 0x000e620000000a00 */
[----:B------:R-:W-:Y:S02]  /*0850*/  IMAD.X R13, RZ, RZ, ~R7, P0 ;  /* 0x000000ffff0d7224 */ /* 0x000fe400000e0e07 */
[----:B------:R-:W-:Y:S01]  /*0860*/  FMUL R0, R0, UR4 ;  /* 0x0000000400007c20 */ /* 0x000fe20008400000 */
[----:B------:R-:W-:Y:S01]  /*0870*/  IMAD.WIDE.U32 R8, R11, R22, R16 ;  /* 0x000000160b087225 */ /* 0x000fe200078e0010 */
[----:B------:R-:W-:-:S03]  /*0880*/  ULDC UR4, c[0x0][0x154] ;  /* 0x0000550000047ab9 */ /* 0x000fc60000000800 */
[----:B------:R-:W-:Y:S01]  /*0890*/  IMAD R10, R13, R22, RZ ;  /* 0x000000160d0a7224 */ /* 0x000fe200078e02ff */
[----:B------:R-:W2:Y:S01]  /*08a0*/  LDC R7, c[0x0][0x144] ;  /* 0x00005100ff077b82 */ /* 0x000ea20000000800 */
[----:B------:R-:W3:Y:S02]  /*08b0*/  F2I.U32.TRUNC.NTZ R0, R0 ;  /* 0x0000000000007305 */ /* 0x000ee4000020f000 */
[----:B------:R-:W-:-:S04]  /*08c0*/  IMAD R11, R11, R23, R10 ;  /* 0x000000170b0b7224 */ /* 0x000fc800078e020a */
[----:B------:R-:W-:Y:S01]  /*08d0*/  IMAD.IADD R9, R9, 0x1, R11 ;  /* 0x0000000109097824 */ /* 0x000fe200078e020b */
[----:B------:R-:W4:Y:S01]  /*08e0*/  LDC R24, c[0x0][0x608] ;  /* 0x00018200ff187b82 */ /* 0x000f220000000800 */
[----:B------:R-:W-:-:S03]  /*08f0*/  IMAD.MOV.U32 R11, RZ, RZ, -0x1 ;  /* 0xffffffffff0b7424 */ /* 0x000fc600078e00ff */
[-CC-:B0-----:R-:W-:Y:S02]  /*0900*/  SHF.R.U64 R22, R8, R12.reuse, R9.reuse ;  /* 0x0000000c08167219 */ /* 0x181fe40000001209 */
[----:B------:R-:W-:Y:S02]  /*0910*/  I2FP.F32.U32 R8, R3 ;  /* 0x0000000300087245 */ /* 0x000fe40000201000 */
[----:B------:R-:W0:Y:S01]  /*0920*/  LDC R28, c[0x0][0x658] ;  /* 0x00019600ff1c7b82 */ /* 0x000e220000000800 */
[----:B-1----:R-:W-:Y:S01]  /*0930*/  ISETP.NE.U32.AND P0, PT, R30, RZ, PT ;  /* 0x000000ff1e00720c */ /* 0x002fe20003f05070 */
[----:B---3--:R-:W-:Y:S02]  /*0940*/  IMAD.MOV R10, RZ, RZ, -R0 ;  /* 0x000000ffff0a7224 */ /* 0x008fe400078e0a00 */
[----:B------:R-:W-:Y:S01]  /*0950*/  FMUL R8, R8, UR4 ;  /* 0x0000000408087c20 */ /* 0x000fe20008400000 */
[----:B------:R-:W-:Y:S02]  /*0960*/  SHF.R.U32.HI R9, RZ, R12, R9 ;  /* 0x0000000cff097219 */ /* 0x000fe40000011609 */
[----:B------:R-:W-:Y:S01]  /*0970*/  ISETP.NE.AND.EX P0, PT, R31, RZ, PT, P0 ;  /* 0x000000ff1f00720c */ /* 0x000fe20003f05300 */
[----:B------:R1:W3:Y:S01]  /*0980*/  F2I.U32.TRUNC.NTZ R15, R8 ;  /* 0x00000008000f7305 */ /* 0x0002e2000020f000 */
[----:B------:R-:W1:Y:S01]  /*0990*/  LDC R20, c[0x0][0x148] ;  /* 0x00005200ff147b82 */ /* 0x000e620000000800 */
[----:B--2---:R-:W-:-:S07]  /*09a0*/  IMAD R0, R7, R10, R6 ;  /* 0x0000000a07007224 */ /* 0x004fce00078e0206 */
[----:B------:R-:W2:Y:S01]  /*09b0*/  LDC R26, c[0x0][0x600] ;  /* 0x00018000ff1a7b82 */ /* 0x000ea20000000800 */
[-CC-:B----4-:R-:W-:Y:S02]  /*09c0*/  SHF.R.U64 R32, R22, R24.reuse, R9.reuse ;  /* 0x0000001816207219 */ /* 0x190fe40000001209 */
[----:B------:R-:W-:Y:S01]  /*09d0*/  SHF.R.U32.HI R7, RZ, R24, R9 ;  /* 0x00000018ff077219 */ /* 0x000fe20000011609 */
[----:B------:R-:W-:-:S04]  /*09e0*/  IMAD.MOV.U32 R9, RZ, RZ, 0x1 ;  /* 0x00000001ff097424 */ /* 0x000fc800078e00ff */
[----:B------:R-:W4:Y:S01]  /*09f0*/  LDC R21, c[0x0][0x648] ;  /* 0x00019200ff157b82 */ /* 0x000f220000000800 */
[-C--:B0-----:R-:W-:Y:S02]  /*0a00*/  SHF.L.U32 R6, R11, R28.reuse, RZ ;  /* 0x0000001c0b067219 */ /* 0x081fe400000006ff */
[--C-:B------:R-:W-:Y:S02]  /*0a10*/  SHF.R.U64 R24, R32, R28, R7.reuse ;  /* 0x0000001c20187219 */ /* 0x100fe40000001207 */
[----:B------:R-:W-:Y:S02]  /*0a20*/  LOP3.LUT R13, RZ, R6, RZ, 0x33, !PT ;  /* 0x00000006ff0d7212 */ /* 0x000fe400078e33ff */
[-C--:B------:R-:W-:Y:S01]  /*0a30*/  SHF.R.U32.HI R7, RZ, R28.reuse, R7 ;  /* 0x0000001cff077219 */ /* 0x080fe20000011607 */
[----:B------:R-:W0:Y:S01]  /*0a40*/  LDC R23, c[0x0][0x638] ;  /* 0x00018e00ff177b82 */ /* 0x000e220000000800 */
[----:B------:R-:W-:Y:S01]  /*0a50*/  SHF.L.U32 R12, R9, R28, RZ ;  /* 0x0000001c090c7219 */ /* 0x000fe200000006ff */
[----:B------:R-:W-:-:S06]  /*0a60*/  IMAD.MOV.U32 R6, RZ, RZ, R24 ;  /* 0x000000ffff067224 */ /* 0x000fcc00078e0018 */
[----:B------:R-:W0:Y:S01]  /*0a70*/  LDC R109, c[0x0][0x610] ;  /* 0x00018400ff6d7b82 */ /* 0x000e220000000800 */
[----:B-1-3--:R-:W-:Y:S05]  /*0a80*/  @!P0 BRA `(.L_x_6) ;  /* 0x0000000000288947 */ /* 0x00afea0003800000 */
[----:B------:R-:W1:Y:S02]  /*0a90*/  LDC R11, c[0x0][0x64c] ;  /* 0x00019300ff0b7b82 */ /* 0x000e640000000800 */
[----:B-1----:R-:W-:-:S05]  /*0aa0*/  IADD3 R11, P0, R24, R11, RZ ;  /* 0x0000000b180b7210 */ /* 0x002fca0007f1e0ff */
        /* <DEDUP_REMOVED lines=8> */
.L_x_6:
[----:B----4-:R-:W-:Y:S01]  /*0b30*/  SHF.R.U64 R6, R6, R21, R7 ;  /* 0x0000001506067219 */ /* 0x010fe20000001207 */
[----:B--2---:R-:W-:Y:S01]  /*0b40*/  VIADD R7, R26, 0xffffffff ;  /* 0xffffffff1a077836 */ /* 0x004fe20000000000 */
[----:B------:R-:W-:Y:S01]  /*0b50*/  LOP3.LUT R13, R32, R13, RZ, 0xc0, !PT ;  /* 0x0000000d200d7212 */ /* 0x000fe200078ec0ff */
[----:B------:R-:W-:Y:S02]  /*0b60*/  IMAD.MOV R15, RZ, RZ, -R15 ;  /* 0x000000ffff0f7224 */ /* 0x000fe400078e0a0f */
[----:B------:R-:W-:Y:S02]  /*0b70*/  IMAD.MOV R8, RZ, RZ, -R6 ;  /* 0x000000ffff087224 */ /* 0x000fe400078e0a06 */
[----:B------:R-:W-:Y:S01]  /*0b80*/  IMAD R13, R12, R6, R13 ;  /* 0x000000060c0d7224 */ /* 0x000fe200078e020d */
[----:B------:R-:W-:Y:S01]  /*0b90*/  LOP3.LUT R6, R22, R7, RZ, 0xc0, !PT ;  /* 0x0000000716067212 */ /* 0x000fe200078ec0ff */
[----:B------:R-:W-:Y:S02]  /*0ba0*/  @P3 IMAD R0, R20, R15, R3 ;  /* 0x0000000f14003224 */ /* 0x000fe400078e0203 */
[----:B0-----:R-:W-:-:S02]  /*0bb0*/  IMAD R3, R8, R23, R24 ;  /* 0x0000001708037224 */ /* 0x001fc400078e0218 */
[----:B------:R-:W-:Y:S02]  /*0bc0*/  IMAD R109, R13, R109, R0 ;  /* 0x0000006d0d6d7224 */ /* 0x000fe400078e0200 */
[----:B------:R-:W-:Y:S02]  /*0bd0*/  IMAD R6, R3, R26, R6 ;  /* 0x0000001a03067224 */ /* 0x000fe400078e0206 */
[----:B------:R-:W-:Y:S02]  /*0be0*/  IMAD.MOV.U32 R0, RZ, RZ, 0x1 ;  /* 0x00000001ff007424 */ /* 0x000fe400078e00ff */
[----:B------:R-:W-:Y:S01]  /*0bf0*/  IMAD.MOV.U32 R19, RZ, RZ, R25 ;  /* 0x000000ffff137224 */ /* 0x000fe200078e0019 */
[----:B------:R-:W-:Y:S02]  /*0c00*/  SEL R101, R6, R109, !P3 ;  /* 0x0000006d06657207 */ /* 0x000fe40005800000 */
[----:B------:R-:W-:-:S07]  /*0c10*/  SEL R109, R109, R6, !P3 ;  /* 0x000000066d6d7207 */ /* 0x000fce0005800000 */
.L_x_4:
[----:B------:R-:W-:-:S08]  /*0c20*/  NOP ;  /* 0x0000000000007918 */ /* 0x000fd00000000000 */
[----:B------:R-:W0:Y:S02]  /*0c30*/  USETMAXREG.TRY_ALLOC.CTAPOOL UP0, 0xe8 ;  /* 0x000000e8000079c8 */ /* 0x000e240008000600 */
[----:B0-----:R-:W-:-:S13]  /*0c40*/  PLOP3.LUT P0, PT, PT, PT, UP0, 0x80, 0x0 ;  /* 0x000000000000781c */ /* 0x001fda0003f0f008 */
[----:B------:R-:W-:Y:S05]  /*0c50*/  @!P0 BRA `(.L_x_4) ;  /* 0xfffffffc00f08947 */ /* 0x000fea000383ffff */
[----:B------:R-:W-:Y:S01]  /*0c60*/  ULDC.64 UR4, c[0x0][0x598] ;  /* 0x0001660000047ab9 */ /* 0x000fe20000000a00 */
[----:B------:R-:W-:Y:S01]  /*0c70*/  ULDC.64 UR40, c[0x0][0x208] ;  /* 0x0000820000287ab9 */ /* 0x000fe20000000a00 */
[----:B------:R-:W-:-:S04]  /*0c80*/  ISETP.NE.U32.AND P0, PT, RZ, UR4, PT ;  /* 0x00000004ff007c0c */ /* 0x000fc8000bf05070 */
[----:B------:R-:W-:-:S13]  /*0c90*/  ISETP.NE.AND.EX P0, PT, RZ, UR5, PT, P0 ;  /* 0x00000005ff007c0c */ /* 0x000fda000bf05300 */
[----:B------:R-:W-:Y:S05]  /*0ca0*/  @!P0 BRA `(.L_x_7) ;  /* 0x00000000001c8947 */ /* 0x000fea0003800000 */
[----:B------:R-:W0:Y:S02]  /*0cb0*/  LDC.64 R6, c[0x0][0x598] ;  /* 0x00016600ff067b82 */ /* 0x000e240000000a00 */
[----:B0-----:R-:W2:Y:S02]  /*0cc0*/  LDG.E.64 R6, desc[UR40][R6.64] ;  /* 0x0000002806067981 */ /* 0x001ea4000c1e1b00 */
[----:B--2---:R-:W-:-:S04]  /*0cd0*/  ISETP.NE.U32.AND P0, PT, R6, RZ, PT ;  /* 0x000000ff0600720c */ /* 0x004fc80003f05070 */
[----:B------:R-:W-:-:S13]  /*0ce0*/  ISETP.NE.AND.EX P0, PT, R7, RZ, PT, P0 ;  /* 0x000000ff0700720c */ /* 0x000fda0003f05300 */
[----:B------:R-:W-:Y:S05]  /*0cf0*/  @!P0 BRA `(.L_x_7) ;  /* 0x0000000000088947 */ /* 0x000fea0003800000 */
[----:B------:R0:W5:Y:S01]  /*0d00*/  LD.E R88, desc[UR40][R6.64] ;  /* 0x0000002806587980 */ /* 0x000162000c101900 */
[----:B------:R-:W-:Y:S05]  /*0d10*/  BRA `(.L_x_8) ;  /* 0x0000000000247947 */ /* 0x000fea0003800000 */
.L_x_7:
[----:B------:R-:W-:Y:S02]  /*0d20*/  ULDC.64 UR4, c[0x0][0x588] ;  /* 0x0001620000047ab9 */ /* 0x000fe40000000a00 */
[----:B------:R-:W-:-:S04]  /*0d30*/  ISETP.NE.U32.AND P0, PT, RZ, UR4, PT ;  /* 0x00000004ff007c0c */ /* 0x000fc8000bf05070 */
[----:B------:R-:W-:-:S13]  /*0d40*/  ISETP.NE.AND.EX P0, PT, RZ, UR5, PT, P0 ;  /* 0x00000005ff007c0c */ /* 0x000fda000bf05300 */
[----:B------:R-:W-:Y:S05]  /*0d50*/  @!P0 BRA `(.L_x_9) ;  /* 0x00000000000c8947 */ /* 0x000fea0003800000 */
[----:B------:R-:W0:Y:S02]  /*0d60*/  LDC.64 R88, c[0x0][0x588] ;  /* 0x00016200ff587b82 */ /* 0x000e240000000a00 */
[----:B0-----:R1:W5:Y:S01]  /*0d70*/  LDG.E R88, desc[UR40][R88.64] ;  /* 0x0000002858587981 */ /* 0x001362000c1e1900 */
[----:B------:R-:W-:Y:S05]  /*0d80*/  BRA `(.L_x_8) ;  /* 0x0000000000087947 */ /* 0x000fea0003800000 */
.L_x_9:
[----:B------:R-:W-:Y:S02]  /*0d90*/  ULDC UR4, c[0x0][0x580] ;  /* 0x0001600000047ab9 */ /* 0x000fe40000000800 */
[----:B------:R-:W-:-:S07]  /*0da0*/  IMAD.U32 R88, RZ, RZ, UR4 ;  /* 0x00000004ff587e24 */ /* 0x000fce000f8e00ff */
.L_x_8:
[----:B------:R-:W-:Y:S02]  /*0db0*/  ULDC.64 UR4, c[0x0][0x5a0] ;  /* 0x0001680000047ab9 */ /* 0x000fe40000000a00 */
[----:B------:R-:W-:-:S04]  /*0dc0*/  ISETP.NE.U32.AND P0, PT, RZ, UR4, PT ;  /* 0x00000004ff007c0c */ /* 0x000fc8000bf05070 */
[----:B------:R-:W-:-:S13]  /*0dd0*/  ISETP.NE.AND.EX P0, PT, RZ, UR5, PT, P0 ;  /* 0x00000005ff007c0c */ /* 0x000fda000bf05300 */
[----:B------:R-:W-:Y:S05]  /*0de0*/  @!P0 BRA `(.L_x_10) ;  /* 0x00000000001c8947 */ /* 0x000fea0003800000 */
[----:B0-----:R-:W0:Y:S02]  /*0df0*/  LDC.64 R6, c[0x0][0x5a0] ;  /* 0x00016800ff067b82 */ /* 0x001e240000000a00 */
[----:B0-----:R-:W2:Y:S02]  /*0e00*/  LDG.E.64 R6, desc[UR40][R6.64] ;  /* 0x0000002806067981 */ /* 0x001ea4000c1e1b00 */
[----:B--2---:R-:W-:-:S04]  /*0e10*/  ISETP.NE.U32.AND P0, PT, R6, RZ, PT ;  /* 0x000000ff0600720c */ /* 0x004fc80003f05070 */
[----:B------:R-:W-:-:S13]  /*0e20*/  ISETP.NE.AND.EX P0, PT, R7, RZ, PT, P0 ;  /* 0x000000ff0700720c */ /* 0x000fda0003f05300 */
[----:B------:R-:W-:Y:S05]  /*0e30*/  @!P0 BRA `(.L_x_10) ;  /* 0x0000000000088947 */ /* 0x000fea0003800000 */
[----:B-1----:R0:W5:Y:S01]  /*0e40*/  LD.E R89, desc[UR40][R6.64] ;  /* 0x0000002806597980 */ /* 0x002162000c101900 */
[----:B------:R-:W-:Y:S05]  /*0e50*/  BRA `(.L_x_11) ;  /* 0x0000000000247947 */ /* 0x000fea0003800000 */
.L_x_10:
[----:B------:R-:W-:Y:S02]  /*0e60*/  ULDC.64 UR4, c[0x0][0x590] ;  /* 0x0001640000047ab9 */ /* 0x000fe40000000a00 */
[----:B------:R-:W-:-:S04]  /*0e70*/  ISETP.NE.U32.AND P0, PT, RZ, UR4, PT ;  /* 0x00000004ff007c0c */ /* 0x000fc8000bf05070 */
[----:B------:R-:W-:-:S13]  /*0e80*/  ISETP.NE.AND.EX P0, PT, RZ, UR5, PT, P0 ;  /* 0x00000005ff007c0c */ /* 0x000fda000bf05300 */
[----:B------:R-:W-:Y:S05]  /*0e90*/  @!P0 BRA `(.L_x_12) ;  /* 0x00000000000c8947 */ /* 0x000fea0003800000 */
[----:B0-----:R-:W1:Y:S02]  /*0ea0*/  LDC.64 R6, c[0x0][0x590] ;  /* 0x00016400ff067b82 */ /* 0x001e640000000a00 */
[----:B-1----:R1:W5:Y:S01]  /*0eb0*/  LDG.E R89, desc[UR40][R6.64] ;  /* 0x0000002806597981 */ /* 0x002362000c1e1900 */
[----:B------:R-:W-:Y:S05]  /*0ec0*/  BRA `(.L_x_11) ;  /* 0x0000000000087947 */ /* 0x000fea0003800000 */
.L_x_12:
[----:B------:R-:W-:Y:S02]  /*0ed0*/  ULDC UR4, c[0x0][0x584] ;  /* 0x0001610000047ab9 */ /* 0x000fe40000000800 */
[----:B-1----:R-:W-:-:S07]  /*0ee0*/  IMAD.U32 R89, RZ, RZ, UR4 ;  /* 0x00000004ff597e24 */ /* 0x002fce000f8e00ff */
.L_x_11:
[----:B------:R-:W-:-:S13]  /*0ef0*/  LOP3.LUT P0, RZ, R0, 0xff, RZ, 0xc0, !PT ;  /* 0x000000ff00ff7812 */ /* 0x000fda000780c0ff */
[----:B------:R-:W-:Y:S05]  /*0f00*/  @!P0 EXIT ;  /* 0x000000000000894d */ /* 0x000fea0003800000 */
[----:B------:R-:W2:Y:S01]  /*0f10*/  LDC R91, c[0x0][0x658] ;  /* 0x00019600ff5b7b82 */ /* 0x000ea20000000800 */
[----:B------:R-:W-:Y:S01]  /*0f20*/  ULDC.64 UR6, c[0x0][0x288] ;  /* 0x0000a20000067ab9 */ /* 0x000fe20000000a00 */
[----:B------:R-:W-:Y:S01]  /*0f30*/  LOP3.LUT R14, R14, 0x1, RZ, 0xc0, !PT ;  /* 0x000000010e0e7812 */ /* 0x000fe200078ec0ff */
[----:B------:R-:W-:Y:S01]  /*0f40*/  UIADD3 UR4, UR7, 0x7f, URZ ;  /* 0x0000007f07047890 */ /* 0x000fe2000fffe03f */
[----:B------:R-:W-:Y:S01]  /*0f50*/  SHF.R.U32.HI R0, RZ, 0x2, R4 ;  /* 0x00000002ff007819 */ /* 0x000fe20000011604 */
[----:B------:R-:W-:Y:S01]  /*0f60*/  IMAD.U32 R3, RZ, RZ, UR6 ;  /* 0x00000006ff037e24 */ /* 0x000fe2000f8e00ff */
[----:B------:R-:W-:Y:S01]  /*0f70*/  SHF.R.U32.HI R5, RZ, 0x1, R5 ;  /* 0x00000001ff057819 */ /* 0x000fe20000011605 */
[----:B------:R-:W-:Y:S01]  /*0f80*/  USHF.R.S32.HI UR5, URZ, 0x1f, UR4 ;  /* 0x0000001f3f057899 */ /* 0x000fe20008011404 */
[----:B------:R-:W3:Y:S01]  /*0f90*/  LDC.64 R94, c[0x0][0x5c8] ;  /* 0x00017200ff5e7b82 */ /* 0x000ee20000000a00 */
[----:B------:R-:W-:Y:S01]  /*0fa0*/  LOP3.LUT R90, R4, 0x3, RZ, 0xc0, !PT ;  /* 0x00000003045a7812 */ /* 0x000fe200078ec0ff */
[----:B01----:R-:W-:Y:S01]  /*0fb0*/  IMAD.SHL.U32 R7, R14, 0x40, RZ ;  /* 0x000000400e077824 */ /* 0x003fe200078e00ff */
[----:B------:R-:W-:Y:S01]  /*0fc0*/  LOP3.LUT R0, R0, 0x7, RZ, 0xc0, !PT ;  /* 0x0000000700007812 */ /* 0x000fe200078ec0ff */
[----:B------:R-:W-:Y:S01]  /*0fd0*/  ULEA.HI UR5, UR5, UR4, URZ, 0x7 ;  /* 0x0000000405057291 */ /* 0x000fe2000f8f383f */
[----:B------:R-:W-:Y:S01]  /*0fe0*/  LOP3.LUT R5, R5, 0x30, RZ, 0xc0, !PT ;  /* 0x0000003005057812 */ /* 0x000fe200078ec0ff */
[----:B------:R-:W-:Y:S01]  /*0ff0*/  IMAD R90, R90, -0x2, R3 ;  /* 0xfffffffe5a5a7824 */ /* 0x000fe200078e0203 */
[--C-:B------:R-:W-:Y:S01]  /*1000*/  LOP3.LUT R22, R7, 0x40, R0.reuse, 0xe2, !PT ;  /* 0x0000004007167812 */ /* 0x100fe200078ee200 */
[----:B------:R-:W0:Y:S01]  /*1010*/  LDC R98, c[0x0][0x600] ;  /* 0x00018000ff627b82 */ /* 0x000e220000000800 */
[----:B------:R-:W-:Y:S01]  /*1020*/  IADD3 R3, RZ, -R5, -R0 ;  /* 0x80000005ff037210 */ /* 0x000fe20007ffe800 */
[----:B------:R-:W-:Y:S01]  /*1030*/  IMAD.MOV.U32 R0, RZ, RZ, -0x1 ;  /* 0xffffffffff007424 */ /* 0x000fe200078e00ff */
[----:B------:R-:W-:Y:S01]  /*1040*/  USHF.R.S32.HI UR43, URZ, 0x7, UR5 ;  /* 0x000000073f2b7899 */ /* 0x000fe20008011405 */
[----:B------:R-:W-:Y:S01]  /*1050*/  IMAD.MOV.U32 R6, RZ, RZ, 0x1 ;  /* 0x00000001ff067424 */ /* 0x000fe200078e00ff */
[----:B------:R-:W-:Y:S01]  /*1060*/  LOP3.LUT R97, R4, 0x80, RZ, 0xc0, !PT ;  /* 0x0000008004617812 */ /* 0x000fe200078ec0ff */
[----:B------:R-:W-:Y:S01]  /*1070*/  IMAD R3, R14, -0x40, R3 ;  /* 0xffffffc00e037824 */ /* 0x000fe200078e0203 */
[----:B------:R-:W-:Y:S01]  /*1080*/  UISETP.LT.AND UP0, UPT, UR43, 0x1, UPT ;  /* 0x000000012b00788c */ /* 0x000fe2000bf01270 */
[----:B--2---:R-:W-:Y:S01]  /*1090*/  SHF.L.U32 R0, R0, R91, RZ ;  /* 0x0000005b00007219 */ /* 0x004fe200000006ff */
[----:B------:R-:W-:Y:S01]  /*10a0*/  ULDC UR4, c[0x0][0x284] ;  /* 0x0000a10000047ab9 */ /* 0x000fe20000000800 */
[----:B------:R-:W-:Y:S01]  /*10b0*/  LOP3.LUT R22, R22, R5, RZ, 0xfc, !PT ;  /* 0x0000000516167212 */ /* 0x000fe200078efcff */
[----:B------:R-:W-:Y:S01]  /*10c0*/  USEL UR44, UR43, 0x1, UP0 ;  /* 0x000000012b2c7887 */ /* 0x000fe20008000000 */
[----:B------:R-:W-:Y:S01]  /*10d0*/  SHF.L.U32 R91, R6, R91, RZ ;  /* 0x0000005b065b7219 */ /* 0x000fe200000006ff */
[----:B------:R-:W-:Y:S01]  /*10e0*/  IMAD.SHL.U32 R96, R4, 0x2, RZ ;  /* 0x0000000204607824 */ /* 0x000fe200078e00ff */
[----:B------:R-:W-:Y:S01]  /*10f0*/  LOP3.LUT R116, R18, 0x1, RZ, 0xfc, !PT ;  /* 0x0000000112747812 */ /* 0x000fe200078efcff */
[----:B------:R-:W-:Y:S01]  /*1100*/  VIADD R100, R3, UR4 ;  /* 0x0000000403647c36 */ /* 0x000fe20008000000 */
[C-C-:B---3--:R-:W-:Y:S01]  /*1110*/  SHF.L.U64.HI R92, R94.reuse, 0x7, R95.reuse ;  /* 0x000000075e5c7819 */ /* 0x148fe2000001025f */
[----:B------:R-:W-:Y:S01]  /*1120*/  IMAD.MOV.U32 R23, RZ, RZ, RZ ;  /* 0x000000ffff177224 */ /* 0x000fe200078e00ff */
[C---:B------:R-:W-:Y:S01]  /*1130*/  SHF.L.U64.HI R93, R94.reuse, 0x3, R95 ;  /* 0x000000035e5d7819 */ /* 0x040fe2000001025f */
[C---:B------:R-:W-:Y:S01]  /*1140*/  IMAD.SHL.U32 R95, R94.reuse, 0x80, RZ ;  /* 0x000000805e5f7824 */ /* 0x040fe200078e00ff */
[----:B------:R-:W-:Y:S01]  /*1150*/  SHF.R.U32.HI R97, RZ, 0x7, R97 ;  /* 0x00000007ff617819 */ /* 0x000fe20000011661 */
[----:B------:R-:W-:Y:S01]  /*1160*/  IMAD.SHL.U32 R94, R94, 0x8, RZ ;  /* 0x000000085e5e7824 */ /* 0x000fe200078e00ff */
[----:B------:R-:W-:Y:S01]  /*1170*/  LOP3.LUT R99, RZ, R0, RZ, 0x33, !PT ;  /* 0x00000000ff637212 */ /* 0x000fe200078e33ff */
[----:B------:R-:W-:Y:S01]  /*1180*/  UIADD3 UR44, UR43, -UR44, URZ ;  /* 0x8000002c2b2c7290 */ /* 0x000fe2000fffe03f */
[----:B0-----:R-:W-:Y:S01]  /*1190*/  VIADD R98, R98, 0xffffffff ;  /* 0xffffffff62627836 */ /* 0x001fe20000000000 */
[----:B------:R-:W-:Y:S01]  /*11a0*/  UMOV UR36, URZ ;  /* 0x0000003f00247c82 */ /* 0x000fe20008000000 */
[----:B------:R-:W-:-:S09]  /*11b0*/  UMOV UR42, URZ ;  /* 0x0000003f002a7c82 */ /* 0x000fd20008000000 */
.L_x_156:
[----:B0-----:R-:W0:Y:S01]  /*11c0*/  SHFL.IDX PT, R0, R97, RZ, 0x1f ;  /* 0x00001fff61007589 */ /* 0x001e2200000e0000 */
[----:B-1----:R-:W1:Y:S01]  /*11d0*/  S2UR UR7, SR_CgaCtaId ;  /* 0x00000000000779c3 */ /* 0x002e620000008800 */
[----:B------:R-:W-:Y:S01]  /*11e0*/  UMOV UR6, 0x400 ;  /* 0x0000040000067882 */ /* 0x000fe20000000000 */
[----:B0-----:R-:W-:Y:S01]  /*11f0*/  R2UR UR4, R0 ;  /* 0x00000000000472ca */ /* 0x001fe200000e0000 */
[----:B-1----:R-:W-:-:S12]  /*1200*/  ULEA UR46, UR7, UR6, 0x18 ;  /* 0x00000006072e7291 */ /* 0x002fd8000f8ec03f */
[----:B------:R-:W-:-:S04]  /*1210*/  ULEA.HI UR5, UR4, UR4, URZ, 0x1 ;  /* 0x0000000404057291 */ /* 0x000fc8000f8f083f */
[----:B------:R-:W-:-:S04]  /*1220*/  ULOP3.LUT UR5, UR5, 0x3fffe, URZ, 0xc0, !UPT ;  /* 0x0003fffe05057892 */ /* 0x000fc8000f8ec03f */
[----:B------:R-:W-:-:S03]  /*1230*/  UIADD3 UR5, UR4, -UR5, URZ ;  /* 0x8000000504057290 */ /* 0x000fc6000fffe03f */
[----:B------:R-:W-:Y:S01]  /*1240*/  ULDC UR4, c[0x0][0x28c] ;  /* 0x0000a30000047ab9 */ /* 0x000fe20000000800 */
[----:B------:R-:W-:Y:S01]  /*1250*/  ULEA UR5, UR5, UR46, 0xe ;  /* 0x0000002e05057291 */ /* 0x000fe2000f8e703f */
[----:B------:R-:W-:-:S03]  /*1260*/  ISETP.LT.AND P0, PT, RZ, UR4, PT ;  /* 0x00000004ff007c0c */ /* 0x000fc6000bf01270 */
[----:B------:R-:W-:-:S04]  /*1270*/  UIADD3 UR5, UR5, 0x100, URZ ;  /* 0x0000010005057890 */ /* 0x000fc8000fffe03f */
[----:B------:R-:W-:-:S04]  /*1280*/  USHF.R.U32.HI UR5, URZ, 0x4, UR5 ;  /* 0x000000043f057899 */ /* 0x000fc80008011605 */
[----:B------:R-:W-:Y:S02]  /*1290*/  ULOP3.LUT UR45, UR5, 0x3fff, URZ, 0xc0, !UPT ;  /* 0x00003fff052d7892 */ /* 0x000fe4000f8ec03f */
[----:B--2345:R-:W-:Y:S10]  /*12a0*/  @P0 BRA `(.L_x_13) ;  /* 0x0000000000400947 */ /* 0x03cff40003800000 */
[----:B------:R-:W-:Y:S01]  /*12b0*/  MOV R0, 0x0 ;  /* 0x0000000000007802 */ /* 0x000fe20000000f00 */
[----:B------:R-:W-:Y:S01]  /*12c0*/  ULDC.64 UR4, c[0x4][0x68] ;  /* 0x01001a0000047ab9 */ /* 0x000fe20000000a00 */
[----:B------:R-:W-:Y:S01]  /*12d0*/  ULDC.64 UR6, c[0x4][0x8] ;  /* 0x0100020000067ab9 */ /* 0x000fe20000000a00 */
[----:B------:R-:W-:Y:S01]  /*12e0*/  IMAD.U32 R4, RZ, RZ, UR4 ;  /* 0x00000004ff047e24 */ /* 0x000fe2000f8e00ff */
[----:B------:R0:W1:Y:S01]  /*12f0*/  LDC.64 R14, c[0x4][R0] ;  /* 0x01000000000e7b82 */ /* 0x0000620000000a00 */
[----:B------:R-:W-:Y:S01]  /*1300*/  IMAD.U32 R5, RZ, RZ, UR5 ;  /* 0x00000005ff057e24 */ /* 0x000fe2000f8e00ff */
[----:B------:R-:W-:Y:S01]  /*1310*/  ULDC.64 UR4, c[0x4][0x70] ;  /* 0x01001c0000047ab9 */ /* 0x000fe20000000a00 */
[----:B------:R-:W-:Y:S02]  /*1320*/  IMAD.U32 R10, RZ, RZ, UR6 ;  /* 0x00000006ff0a7e24 */ /* 0x000fe4000f8e00ff */
[----:B------:R-:W-:Y:S02]  /*1330*/  IMAD.U32 R6, RZ, RZ, UR4 ;  /* 0x00000004ff067e24 */ /* 0x000fe4000f8e00ff */
[----:B------:R-:W-:-:S02]  /*1340*/  IMAD.U32 R7, RZ, RZ, UR5 ;  /* 0x00000005ff077e24 */ /* 0x000fc4000f8e00ff */
[----:B------:R-:W-:Y:S02]  /*1350*/  IMAD.U32 R11, RZ, RZ, UR7 ;  /* 0x00000007ff0b7e24 */ /* 0x000fe4000f8e00ff */
[----:B------:R-:W-:Y:S02]  /*1360*/  IMAD.MOV.U32 R8, RZ, RZ, 0x1e1 ;  /* 0x000001e1ff087424 */ /* 0x000fe400078e00ff */
[----:B------:R-:W-:Y:S02]  /*1370*/  IMAD.MOV.U32 R12, RZ, RZ, 0x1 ;  /* 0x00000001ff0c7424 */ /* 0x000fe400078e00ff */
[----:B0-----:R-:W-:-:S07]  /*1380*/  IMAD.MOV.U32 R13, RZ, RZ, RZ ;  /* 0x000000ffff0d7224 */ /* 0x001fce00078e00ff */
[----:B------:R-:W-:-:S07]  /*1390*/  LEPC R20, `(.L_x_13) ;  /* 0x000000001014794e */ /* 0x000fce0000000000 */
[----:B-1---5:R-:W-:Y:S05]  /*13a0*/  CALL.ABS.NOINC R14 ;  /* 0x000000000e007343 */ /* 0x022fea0003c00000 */
.L_x_13:
[----:B------:R-:W-:-:S13]  /*13b0*/  ISETP.NE.AND P0, PT, R116, 0x3, PT ;  /* 0x000000037400780c */ /* 0x000fda0003f05270 */
[----:B------:R-:W-:Y:S05]  /*13c0*/  @!P0 BRA `(.L_x_14) ;  /* 0x0000000000048947 */ /* 0x000fea0003800000 */
[----:B------:R-:W-:Y:S01]  /*13d0*/  BPT.TRAP 0x1 ;  /* 0x000000040000795c */ /* 0x000fe20000300000 */
.L_x_14:
[----:B------:R-:W-:Y:S02]  /*13e0*/  IMAD.U32 R3, RZ, RZ, UR42 ;  /* 0x0000002aff037e24 */ /* 0x000fe4000f8e00ff */
[----:B------:R-:W-:-:S03]  /*13f0*/  IMAD.U32 R0, RZ, RZ, UR36 ;  /* 0x00000024ff007e24 */ /* 0x000fc6000f8e00ff */
[----:B------:R-:W-:Y:S02]  /*1400*/  LEA R3, R3, UR46, 0x3 ;  /* 0x0000002e03037c11 */ /* 0x000fe4000f8e18ff */
[----:B------:R-:W-:-:S04]  /*1410*/  SHF.L.U32 R0, R0, 0x1f, RZ ;  /* 0x0000001f00007819 */ /* 0x000fc800000006ff */
[----:B------:R0:W1:Y:S01]  /*1420*/  SYNCS.PHASECHK.TRANS64.TRYWAIT P1, [R3+URZ], R0 ;  /* 0x00000000030075a7 */ /* 0x000062000802017f */
[----:B------:R-:W-:Y:S05]  /*1430*/  @!P0 BRA `(.L_x_15) ;  /* 0x0000000000048947 */ /* 0x000fea0003800000 */
[----:B------:R-:W-:Y:S01]  /*1440*/  BPT.TRAP 0x1 ;  /* 0x000000040000795c */ /* 0x000fe20000300000 */
.L_x_15:
[----:B------:R-:W-:-:S05]  /*1450*/  IMAD.U32 R4, RZ, RZ, UR44 ;  /* 0x0000002cff047e24 */ /* 0x000fca000f8e00ff */
[----:B------:R-:W-:Y:S01]  /*1460*/  ISETP.GE.AND P2, PT, R4, 0x1, PT ;  /* 0x000000010400780c */ /* 0x000fe20003f46270 */
[----:B-1----:R-:W-:-:S12]  /*1470*/  @P1 BRA `(.L_x_16) ;  /* 0x0000000000081947 */ /* 0x002fd80003800000 */
[----:B------:R-:W1:Y:S02]  /*1480*/  SYNCS.PHASECHK.TRANS64.TRYWAIT P1, [R3+URZ], R0 ;  /* 0x00000000030075a7 */ /* 0x000e64000802017f */
[----:B-1----:R-:W-:Y:S05]  /*1490*/  @!P1 BRA `(.L_x_17) ;  /* 0x0000007800f89947 */ /* 0x002fea0003800000 */
.L_x_16:
[----:B------:R-:W-:Y:S05]  /*14a0*/  WARPSYNC.ALL ;  /* 0x0000000000007948 */ /* 0x000fea0003800000 */
[----:B------:R-:W-:Y:S01]  /*14b0*/  UIADD3 UR4, UR46, 0x20100, URZ ;  /* 0x000201002e047890 */ /* 0x000fe2000fffe03f */
[----:B------:R-:W-:Y:S01]  /*14c0*/  WARPGROUP.ARRIVE ;  /* 0x00000000000079c5 */ /* 0x000fe20000000000 */
[----:B------:R-:W-:Y:S02]  /*14d0*/  ULEA UR6, UR42, UR45, 0xc ;  /* 0x0000002d2a067291 */ /* 0x000fe4000f8e603f */
[----:B------:R-:W-:Y:S01]  /*14e0*/  USHF.R.U32.HI UR4, URZ, 0x4, UR4 ;  /* 0x000000043f047899 */ /* 0x000fe20008011604 */
[----:B------:R-:W-:Y:S01]  /*14f0*/  UMOV UR13, 0x40000040 ;  /* 0x40000040000d7882 */ /* 0x000fe20000000000 */
[----:B------:R-:W-:-:S02]  /*1500*/  UMOV UR15, 0x40000040 ;  /* 0x40000040000f7882 */ /* 0x000fc40000000000 */
[----:B------:R-:W-:Y:S01]  /*1510*/  ULOP3.LUT UR4, UR4, 0x3fff, URZ, 0xc0, !UPT ;  /* 0x00003fff04047892 */ /* 0x000fe2000f8ec03f */
[----:B------:R-:W-:Y:S01]  /*1520*/  UMOV UR12, UR6 ;  /* 0x00000006000c7c82 */ /* 0x000fe20008000000 */
[----:B------:R-:W-:Y:S02]  /*1530*/  UIADD3 UR5, UR6, 0x800, URZ ;  /* 0x0000080006057890 */ /* 0x000fe4000fffe03f */
[----:B------:R-:W-:Y:S02]  /*1540*/  ULOP3.LUT UR8, UR4, 0x10000, URZ, 0xfc, !UPT ;  /* 0x0001000004087892 */ /* 0x000fe4000f8efc3f */
[----:B------:R-:W-:Y:S02]  /*1550*/  UIADD3 UR7, UR6, 0x380, URZ ;  /* 0x0000038006077890 */ /* 0x000fe4000fffe03f */
[----:B------:R-:W-:Y:S02]  /*1560*/  ULEA UR4, UR42, UR8, 0xa ;  /* 0x000000082a047291 */ /* 0x000fe4000f8e503f */
[----:B------:R-:W-:-:S02]  /*1570*/  UIADD3 UR10, UR6, 0xb80, URZ ;  /* 0x00000b80060a7890 */ /* 0x000fc4000fffe03f */
[----:B------:R-:W-:-:S03]  /*1580*/  UIADD3 UR9, UR4, 0x206, URZ ;  /* 0x0000020604097890 */ /* 0x000fc6000fffe03f */
[----:B------:R-:W-:Y:S02]  /*1590*/  UMOV UR14, UR4 ;  /* 0x00000004000e7c82 */ /* 0x000fe40008000000 */
[----:B------:R-:W-:Y:S01]  /*15a0*/  HGMMA.64x64x16.F32 R56, gdesc[UR12].tnspA, RZ, !UPT, gsb0 ;  /* 0x20e000000c3879f0 */ /* 0x000fe2000c0008ff */
[----:B------:R-:W-:Y:S01]  /*15b0*/  UMOV UR12, UR5 ;  /* 0x00000005000c7c82 */ /* 0x000fe20008000000 */
[----:B------:R-:W-:Y:S01]  /*15c0*/  UMOV UR13, 0x40000040 ;  /* 0x40000040000d7882 */ /* 0x000fe20000000000 */
[----:B------:R-:W-:Y:S01]  /*15d0*/  UIADD3 UR5, UR6, 0x880, URZ ;  /* 0x0000088006057890 */ /* 0x000fe2000fffe03f */
[----:B------:R-:W-:Y:S02]  /*15e0*/  WARPGROUP.DEPBAR.LE gsb0, 0x0 ;  /* 0x00008000000079c5 */ /* 0x000fe40000010000 */
[----:B------:R-:W-:-:S06]  /*15f0*/  WARPGROUP.ARRIVE ;  /* 0x00000000000079c5 */ /* 0x000fcc0000000000 */
[----:B------:R-:W-:Y:S01]  /*1600*/  HGMMA.64x64x16.F32 R24, gdesc[UR12].tnspA, RZ, !UPT, gsb0 ;  /* 0x20e000000c1879f0 */ /* 0x000fe2000c0008ff */
[----:B------:R-:W-:Y:S02]  /*1610*/  UIADD3 UR12, UR6, 0x80, URZ ;  /* 0x00000080060c7890 */ /* 0x000fe4000fffe03f */
[----:B------:R-:W-:Y:S01]  /*1620*/  UIADD3 UR14, UR4, 0x2, URZ ;  /* 0x00000002040e7890 */ /* 0x000fe2000fffe03f */
[----:B------:R-:W-:Y:S01]  /*1630*/  UMOV UR13, 0x40000040 ;  /* 0x40000040000d7882 */ /* 0x000fe20000000000 */
[----:B------:R-:W-:Y:S01]  /*1640*/  UMOV UR15, 0x40000040 ;  /* 0x40000040000f7882 */ /* 0x000fe20000000000 */
[----:B------:R-:W-:Y:S02]  /*1650*/  WARPGROUP.DEPBAR.LE gsb0, 0x0 ;  /* 0x00008000000079c5 */ /* 0x000fe40000010000 */
[----:B------:R-:W-:-:S06]  /*1660*/  WARPGROUP.ARRIVE ;  /* 0x00000000000079c5 */ /* 0x000fcc0000000000 */
[----:B------:R-:W-:Y:S01]  /*1670*/  HGMMA.64x64x16.F32 R56, gdesc[UR12].tnspA, R56, gsb0 ;  /* 0x20e000000c3879f0 */ /* 0x000fe20008000838 */
[----:B------:R-:W-:Y:S01]  /*1680*/  UMOV UR12, UR5 ;  /* 0x00000005000c7c82 */ /* 0x000fe20008000000 */
[----:B------:R-:W-:Y:S01]  /*1690*/  UMOV UR13, 0x40000040 ;  /* 0x40000040000d7882 */ /* 0x000fe20000000000 */
[----:B------:R-:W-:Y:S01]  /*16a0*/  UIADD3 UR5, UR6, 0x900, URZ ;  /* 0x0000090006057890 */ /* 0x000fe2000fffe03f */
[----:B------:R-:W-:Y:S02]  /*16b0*/  WARPGROUP.DEPBAR.LE gsb0, 0x0 ;  /* 0x00008000000079c5 */ /* 0x000fe40000010000 */
[----:B------:R-:W-:-:S06]  /*16c0*/  WARPGROUP.ARRIVE ;  /* 0x00000000000079c5 */ /* 0x000fcc0000000000 */
[----:B------:R-:W-:Y:S01]  /*16d0*/  HGMMA.64x64x16.F32 R24, gdesc[UR12].tnspA, R24, gsb0 ;  /* 0x20e000000c1879f0 */ /* 0x000fe20008000818 */
        /* <DEDUP_REMOVED lines=56> */
[----:B------:R-:W-:Y:S01]  /*1a60*/  UMOV UR4, UR7 ;  /* 0x0000000700047c82 */ /* 0x000fe20008000000 */
[----:B------:R-:W-:Y:S01]  /*1a70*/  UMOV UR6, UR9 ;  /* 0x0000000900067c82 */ /* 0x000fe20008000000 */
[----:B------:R-:W-:Y:S01]  /*1a80*/  UMOV UR7, 0x40000040 ;  /* 0x4000004000077882 */ /* 0x000fe20000000000 */
[----:B------:R-:W-:Y:S02]  /*1a90*/  WARPGROUP.DEPBAR.LE gsb0, 0x0 ;  /* 0x00008000000079c5 */ /* 0x000fe40000010000 */
[----:B------:R-:W-:-:S06]  /*1aa0*/  WARPGROUP.ARRIVE ;  /* 0x00000000000079c5 */ /* 0x000fcc0000000000 */
[----:B------:R-:W-:Y:S01]  /*1ab0*/  HGMMA.64x64x16.F32 R56, gdesc[UR12].tnspA, R56, gsb0 ;  /* 0x20e000000c3879f0 */ /* 0x000fe20008000838 */
[----:B------:R-:W-:Y:S01]  /*1ac0*/  UMOV UR12, UR5 ;  /* 0x00000005000c7c82 */ /* 0x000fe20008000000 */
[----:B------:R-:W-:Y:S01]  /*1ad0*/  UMOV UR13, 0x40000040 ;  /* 0x40000040000d7882 */ /* 0x000fe20000000000 */
[----:B------:R-:W-:Y:S01]  /*1ae0*/  UMOV UR5, 0x40000040 ;  /* 0x4000004000057882 */ /* 0x000fe20000000000 */
[----:B------:R-:W-:Y:S02]  /*1af0*/  WARPGROUP.DEPBAR.LE gsb0, 0x0 ;  /* 0x00008000000079c5 */ /* 0x000fe40000010000 */
[----:B------:R-:W-:-:S06]  /*1b00*/  WARPGROUP.ARRIVE ;  /* 0x00000000000079c5 */ /* 0x000fcc0000000000 */
[----:B------:R-:W-:Y:S03]  /*1b10*/  HGMMA.64x64x16.F32 R24, gdesc[UR12].tnspA, R24, gsb0 ;  /* 0x20e000000c1879f0 */ /* 0x000fe60008000818 */
[----:B------:R-:W-:Y:S02]  /*1b20*/  WARPGROUP.DEPBAR.LE gsb0, 0x0 ;  /* 0x00008000000079c5 */ /* 0x000fe40000010000 */
[----:B------:R-:W-:-:S06]  /*1b30*/  WARPGROUP.ARRIVE ;  /* 0x00000000000079c5 */ /* 0x000fcc0000000000 */
[----:B------:R-:W-:Y:S01]  /*1b40*/  HGMMA.64x64x16.F32 R56, gdesc[UR4].tnspA, R56, gsb0 ;  /* 0x20e00000043879f0 */ /* 0x000fe20008000838 */
[----:B------:R-:W-:Y:S01]  /*1b50*/  UMOV UR4, UR10 ;  /* 0x0000000a00047c82 */ /* 0x000fe20008000000 */
[----:B------:R-:W-:Y:S01]  /*1b60*/  UMOV UR5, 0x40000040 ;  /* 0x4000004000057882 */ /* 0x000fe20000000000 */
[----:B------:R-:W-:Y:S02]  /*1b70*/  WARPGROUP.DEPBAR.LE gsb0, 0x0 ;  /* 0x00008000000079c5 */ /* 0x000fe40000010000 */
[----:B------:R-:W-:-:S06]  /*1b80*/  WARPGROUP.ARRIVE ;  /* 0x00000000000079c5 */ /* 0x000fcc0000000000 */
[----:B------:R-:W-:Y:S03]  /*1b90*/  HGMMA.64x64x16.F32 R24, gdesc[UR4].tnspA, R24, gsb0 ;  /* 0x20e00000041879f0 */ /* 0x000fe60008000818 */
[----:B------:R-:W-:Y:S02]  /*1ba0*/  WARPGROUP.DEPBAR.LE gsb0, 0x0 ;  /* 0x00008000000079c5 */ /* 0x000fe40000010000 */
[----:B------:R-:W-:Y:S05]  /*1bb0*/  @!P2 BRA `(.L_x_18) ;  /* 0x00000008004ca947 */ /* 0x000fea0003800000 */
[----:B------:R-:W-:Y:S01]  /*1bc0*/  UIADD3 UR13, UR42, 0x1, URZ ;  /* 0x000000012a0d7890 */ /* 0x000fe2000fffe03f */
[----:B01----:R-:W-:Y:S01]  /*1bd0*/  IMAD.U32 R0, RZ, RZ, UR44 ;  /* 0x0000002cff007e24 */ /* 0x003fe2000f8e00ff */
[----:B------:R-:W-:Y:S02]  /*1be0*/  UMOV UR9, UR42 ;  /* 0x0000002a00097c82 */ /* 0x000fe40008000000 */
[----:B------:R-:W-:-:S04]  /*1bf0*/  UISETP.NE.AND UP0, UPT, UR13, 0x2, UPT ;  /* 0x000000020d00788c */ /* 0x000fc8000bf05270 */
[----:B------:R-:W-:Y:S02]  /*1c00*/  USEL UR4, URZ, 0x1, UP0 ;  /* 0x000000013f047887 */ /* 0x000fe40008000000 */
[----:B------:R-:W-:Y:S02]  /*1c10*/  USEL UR13, UR13, URZ, UP0 ;  /* 0x0000003f0d0d7287 */ /* 0x000fe40008000000 */
[----:B------:R-:W-:-:S06]  /*1c20*/  ULOP3.LUT UR4, UR36, UR4, URZ, 0x3c, !UPT ;  /* 0x0000000424047292 */ /* 0x000fcc000f8e3c3f */
[----:B------:R-:W-:-:S07]  /*1c30*/  IMAD.U32 R5, RZ, RZ, UR4 ;  /* 0x00000004ff057e24 */ /* 0x000fce000f8e00ff */
.L_x_25:
[----:B01----:R-:W-:Y:S05]  /*1c40*/  @!P0 BRA `(.L_x_19) ;  /* 0x0000000000048947 */ /* 0x003fea0003800000 */
[----:B------:R-:W-:Y:S01]  /*1c50*/  BPT.TRAP 0x1 ;  /* 0x000000040000795c */ /* 0x000fe20000300000 */
.L_x_19:
[----:B------:R-:W0:Y:S01]  /*1c60*/  S2UR UR4, SR_CgaCtaId ;  /* 0x00000000000479c3 */ /* 0x000e220000008800 */
[----:B------:R-:W-:Y:S01]  /*1c70*/  UMOV UR10, 0x400 ;  /* 0x00000400000a7882 */ /* 0x000fe20000000000 */
[----:B------:R-:W-:Y:S01]  /*1c80*/  SHF.L.U32 R3, R5, 0x1f, RZ ;  /* 0x0000001f05037819 */ /* 0x000fe200000006ff */
[----:B0-----:R-:W-:-:S04]  /*1c90*/  ULEA UR10, UR4, UR10, 0x18 ;  /* 0x0000000a040a7291 */ /* 0x001fc8000f8ec03f */
[----:B------:R-:W-:-:S09]  /*1ca0*/  ULEA UR4, UR13, UR10, 0x3 ;  /* 0x0000000a0d047291 */ /* 0x000fd2000f8e183f */
[----:B------:R0:W1:Y:S01]  /*1cb0*/  SYNCS.PHASECHK.TRANS64.TRYWAIT P1, [UR4], R3 ;  /* 0x00000003ff0075a7 */ /* 0x0000620008020144 */
[----:B------:R-:W-:Y:S05]  /*1cc0*/  @!P0 BRA `(.L_x_20) ;  /* 0x0000000000048947 */ /* 0x000fea0003800000 */
[----:B------:R-:W-:Y:S01]  /*1cd0*/  BPT.TRAP 0x1 ;  /* 0x000000040000795c */ /* 0x000fe20000300000 */
.L_x_20:
[----:B-1----:R-:W-:Y:S05]  /*1ce0*/  @P1 BRA `(.L_x_21) ;  /* 0x0000000000081947 */ /* 0x002fea0003800000 */
[----:B------:R-:W1:Y:S02]  /*1cf0*/  SYNCS.PHASECHK.TRANS64.TRYWAIT P1, [UR4], R3 ;  /* 0x00000003ff0075a7 */ /* 0x000e640008020144 */
[----:B-1----:R-:W-:Y:S05]  /*1d00*/  @!P1 BRA `(.L_x_22) ;  /* 0x0000007000f09947 */ /* 0x002fea0003800000 */
.L_x_21:
[----:B------:R-:W-:Y:S01]  /*1d10*/  ULEA UR12, UR13, UR8, 0xa ;  /* 0x000000080d0c7291 */ /* 0x000fe2000f8e503f */
[----:B------:R-:W-:Y:S01]  /*1d20*/  WARPGROUP.ARRIVE ;  /* 0x00000000000079c5 */ /* 0x000fe20000000000 */
[----:B------:R-:W-:Y:S01]  /*1d30*/  ULEA UR11, UR13, UR45, 0xc ;  /* 0x0000002d0d0b7291 */ /* 0x000fe2000f8e603f */
[----:B------:R-:W-:Y:S01]  /*1d40*/  UMOV UR7, 0x40000040 ;  /* 0x4000004000077882 */ /* 0x000fe20000000000 */
[----:B------:R-:W-:Y:S02]  /*1d50*/  UMOV UR5, 0x40000040 ;  /* 0x4000004000057882 */ /* 0x000fe40000000000 */
[----:B------:R-:W-:Y:S01]  /*1d60*/  UIADD3 UR14, UR11, 0x800, URZ ;  /* 0x000008000b0e7890 */ /* 0x000fe2000fffe03f */
[----:B------:R-:W-:Y:S02]  /*1d70*/  UMOV UR6, UR12 ;  /* 0x0000000c00067c82 */ /* 0x000fe40008000000 */
[----:B------:R-:W-:Y:S02]  /*1d80*/  UMOV UR4, UR11 ;  /* 0x0000000b00047c82 */ /* 0x000fe40008000000 */
[----:B------:R-:W-:Y:S01]  /*1d90*/  HGMMA.64x64x16.F32 R56, gdesc[UR4].tnspA, R56, gsb0 ;  /* 0x20e00000043879f0 */ /* 0x000fe20008000838 */
[----:B------:R-:W-:Y:S01]  /*1da0*/  UMOV UR5, 0x40000040 ;  /* 0x4000004000057882 */ /* 0x000fe20000000000 */
[----:B------:R-:W-:Y:S01]  /*1db0*/  UMOV UR4, UR14 ;  /* 0x0000000e00047c82 */ /* 0x000fe20008000000 */
[----:B------:R-:W-:Y:S01]  /*1dc0*/  UIADD3 UR14, UR11, 0x880, URZ ;  /* 0x000008800b0e7890 */ /* 0x000fe2000fffe03f */
[----:B------:R-:W-:-:S02]  /*1dd0*/  WARPGROUP.DEPBAR.LE gsb0, 0x0 ;  /* 0x00008000000079c5 */ /* 0x000fc40000010000 */
        /* <DEDUP_REMOVED lines=76> */
[----:B------:R-:W-:Y:S02]  /*22a0*/  WARPGROUP.DEPBAR.LE gsb0, 0x0 ;  /* 0x00008000000079c5 */ /* 0x000fe40000010000 */
[----:B------:R-:W-:-:S06]  /*22b0*/  WARPGROUP.ARRIVE ;  /* 0x00000000000079c5 */ /* 0x000fcc0000000000 */
[----:B------:R-:W-:Y:S01]  /*22c0*/  HGMMA.64x64x16.F32 R24, gdesc[UR4].tnspA, R24, gsb0 ;  /* 0x20e00000041879f0 */ /* 0x000fe20008000818 */
[----:B------:R-:W-:Y:S02]  /*22d0*/  UIADD3 UR6, UR12, 0x206, URZ ;  /* 0x000002060c067890 */ /* 0x000fe4000fffe03f */
[----:B------:R-:W-:Y:S01]  /*22e0*/  UIADD3 UR4, UR11, 0x380, URZ ;  /* 0x000003800b047890 */ /* 0x000fe2000fffe03f */
[----:B------:R-:W-:Y:S01]  /*22f0*/  UMOV UR7, 0x40000040 ;  /* 0x4000004000077882 */ /* 0x000fe20000000000 */
[----:B------:R-:W-:Y:S01]  /*2300*/  UMOV UR5, 0x40000040 ;  /* 0x4000004000057882 */ /* 0x000fe20000000000 */
[----:B------:R-:W-:Y:S01]  /*2310*/  UIADD3 UR11, UR11, 0xb80, URZ ;  /* 0x00000b800b0b7890 */ /* 0x000fe2000fffe03f */
        /* <DEDUP_REMOVED lines=10> */
[----:B------:R-:W-:Y:S01]  /*23c0*/  BPT.TRAP 0x1 ;  /* 0x000000040000795c */ /* 0x000fe20000300000 */
.L_x_23:
[----:B------:R-:W-:Y:S01]  /*23d0*/  ULEA UR10, UR9, UR10, 0x3 ;  /* 0x0000000a090a7291 */ /* 0x000fe2000f8e183f */
[----:B------:R-:W-:-:S03]  /*23e0*/  ISETP.GT.U32.AND P1, PT, R18, 0x1, PT ;  /* 0x000000011200780c */ /* 0x000fc60003f24070 */
[----:B------:R-:W-:-:S04]  /*23f0*/  UIADD3 UR10, UR10, 0x10, URZ ;  /* 0x000000100a0a7890 */ /* 0x000fc8000fffe03f */
[----:B------:R-:W-:-:S09]  /*2400*/  UPRMT UR10, URZ, 0x654, UR10 ;  /* 0x000006543f0a7896 */ /* 0x000fd2000800000a */
[----:B------:R-:W-:Y:S01]  /*2410*/  SYNCS.ARRIVE.TRANS64.RED.A1T0 RZ, [UR10], RZ ;  /* 0x000000ffffff79a7 */ /* 0x000fe2000810040a */
[----:B------:R-:W-:Y:S05]  /*2420*/  @P1 BRA `(.L_x_24) ;  /* 0x0000000000041947 */ /* 0x000fea0003800000 */
[----:B------:R-:W-:Y:S01]  /*2430*/  BPT.TRAP 0x1 ;  /* 0x000000040000795c */ /* 0x000fe20000300000 */
.L_x_24:
[----:B------:R-:W-:Y:S01]  /*2440*/  UIADD3 UR13, UR13, 0x1, URZ ;  /* 0x000000010d0d7890 */ /* 0x000fe2000fffe03f */
[C---:B------:R-:W-:Y:S01]  /*2450*/  ISETP.GT.AND P1, PT, R0.reuse, 0x1, PT ;  /* 0x000000010000780c */ /* 0x040fe20003f24270 */
[----:B------:R-:W-:Y:S01]  /*2460*/  UIADD3 UR9, UR9, 0x1, URZ ;  /* 0x0000000109097890 */ /* 0x000fe2000fffe03f */
[----:B------:R-:W-:Y:S01]  /*2470*/  VIADD R0, R0, 0xffffffff ;  /* 0xffffffff00007836 */ /* 0x000fe20000000000 */
[----:B------:R-:W-:Y:S02]  /*2480*/  UISETP.NE.AND UP0, UPT, UR13, 0x2, UPT ;  /* 0x000000020d00788c */ /* 0x000fe4000bf05270 */
[----:B------:R-:W-:Y:S02]  /*2490*/  UISETP.NE.AND UP1, UPT, UR9, 0x2, UPT ;  /* 0x000000020900788c */ /* 0x000fe4000bf25270 */
[----:B------:R-:W-:Y:S02]  /*24a0*/  USEL UR4, URZ, 0x1, UP0 ;  /* 0x000000013f047887 */ /* 0x000fe40008000000 */
[----:B------:R-:W-:-:S02]  /*24b0*/  USEL UR13, UR13, URZ, UP0 ;  /* 0x0000003f0d0d7287 */ /* 0x000fc40008000000 */
[----:B------:R-:W-:Y:S02]  /*24c0*/  USEL UR9, UR9, URZ, UP1 ;  /* 0x0000003f09097287 */ /* 0x000fe40008800000 */
[----:B------:R-:W-:Y:S01]  /*24d0*/  LOP3.LUT R5, R5, UR4, RZ, 0x3c, !PT ;  /* 0x0000000405057c12 */ /* 0x000fe2000f8e3cff */
[----:B------:R-:W-:Y:S09]  /*24e0*/  @P1 BRA `(.L_x_25) ;  /* 0xfffffff400d41947 */ /* 0x000ff2000383ffff */
.L_x_18:
[----:B01----:R-:W0:Y:S02]  /*24f0*/  LDC R0, c[0x0][0x28c] ;  /* 0x0000a300ff007b82 */ /* 0x003e240000000800 */
[----:B0-----:R-:W-:-:S13]  /*2500*/  ISETP.GE.AND P1, PT, R0, 0x1, PT ;  /* 0x000000010000780c */ /* 0x001fda0003f26270 */
[----:B------:R-:W-:Y:S05]  /*2510*/  @!P1 BRA `(.L_x_26) ;  /* 0x0000000000389947 */ /* 0x000fea0003800000 */
[----:B------:R-:W-:Y:S05]  /*2520*/  @!P0 BRA `(.L_x_27) ;  /* 0x0000000000048947 */ /* 0x000fea0003800000 */
[----:B------:R-:W-:Y:S01]  /*2530*/  BPT.TRAP 0x1 ;  /* 0x000000040000795c */ /* 0x000fe20000300000 */
.L_x_27:
[----:B------:R-:W0:Y:S01]  /*2540*/  S2UR UR6, SR_CgaCtaId ;  /* 0x00000000000679c3 */ /* 0x000e220000008800 */
[----:B------:R-:W-:Y:S01]  /*2550*/  UIADD3 UR4, UR44, UR42, URZ ;  /* 0x0000002a2c047290 */ /* 0x000fe2000fffe03f */
[----:B------:R-:W-:Y:S01]  /*2560*/  ISETP.GT.U32.AND P0, PT, R18, 0x1, PT ;  /* 0x000000011200780c */ /* 0x000fe20003f04070 */
[----:B------:R-:W-:Y:S02]  /*2570*/  UMOV UR5, 0x400 ;  /* 0x0000040000057882 */ /* 0x000fe40000000000 */
[----:B------:R-:W-:-:S04]  /*2580*/  USHF.L.U32 UR4, UR4, 0x3, URZ ;  /* 0x0000000304047899 */ /* 0x000fc8000800063f */
[----:B------:R-:W-:Y:S02]  /*2590*/  ULOP3.LUT UR4, UR4, 0x8, URZ, 0xc0, !UPT ;  /* 0x0000000804047892 */ /* 0x000fe4000f8ec03f */
[----:B0-----:R-:W-:-:S04]  /*25a0*/  ULEA UR5, UR6, UR5, 0x18 ;  /* 0x0000000506057291 */ /* 0x001fc8000f8ec03f */
[----:B------:R-:W-:-:S04]  /*25b0*/  UIADD3 UR4, UR5, 0x10, UR4 ;  /* 0x0000001005047890 */ /* 0x000fc8000fffe004 */
[----:B------:R-:W-:-:S09]  /*25c0*/  UPRMT UR4, URZ, 0x654, UR4 ;  /* 0x000006543f047896 */ /* 0x000fd20008000004 */
[----:B------:R-:W-:Y:S01]  /*25d0*/  SYNCS.ARRIVE.TRANS64.RED.A1T0 RZ, [UR4], RZ ;  /* 0x000000ffffff79a7 */ /* 0x000fe20008100404 */
[----:B------:R-:W-:Y:S05]  /*25e0*/  @P0 BRA `(.L_x_26) ;  /* 0x0000000000040947 */ /* 0x000fea0003800000 */
[----:B------:R-:W-:Y:S01]  /*25f0*/  BPT.TRAP 0x1 ;  /* 0x000000040000795c */ /* 0x000fe20000300000 */
.L_x_26:
[----:B------:R-:W-:Y:S01]  /*2600*/  IMAD.SHL.U32 R101, R101, 0x40, RZ ;  /* 0x0000004065657824 */ /* 0x000fe200078e00ff */
[----:B------:R-:W-:Y:S01]  /*2610*/  ULDC UR6, c[0x0][0x288] ;  /* 0x0000a20000067ab9 */ /* 0x000fe20000000800 */
[----:B------:R-:W-:Y:S01]  /*2620*/  SHF.R.S32.HI R21, RZ, 0x1f, R19 ;  /* 0x0000001fff157819 */ /* 0x000fe20000011413 */
[----:B------:R-:W-:Y:S01]  /*2630*/  IMAD.SHL.U32 R3, R109, 0x100, RZ ;  /* 0x000001006d037824 */ /* 0x000fe200078e00ff */
[----:B------:R-:W-:Y:S01]  /*2640*/  ULDC.64 UR4, c[0x0][0x5d0] ;  /* 0x0001740000047ab9 */ /* 0x000fe20000000a00 */
[----:B------:R-:W-:Y:S01]  /*2650*/  LOP3.LUT R8, R101, 0x6, R96, 0xf8, !PT ;  /* 0x0000000665087812 */ /* 0x000fe200078ef860 */
[----:B------:R-:W-:Y:S01]  /*2660*/  IMAD.WIDE R108, R109, 0x100, R22 ;  /* 0x000001006d6c7825 */ /* 0x000fe200078e0216 */
[----:B------:R-:W-:Y:S01]  /*2670*/  ISETP.GE.AND P0, PT, R101, UR6, PT ;  /* 0x0000000665007c0c */ /* 0x000fe2000bf06270 */
[----:B------:R-:W-:Y:S01]  /*2680*/  ULDC UR6, c[0x0][0x284] ;  /* 0x0000a10000067ab9 */ /* 0x000fe20000000800 */
[----:B------:R-:W-:Y:S01]  /*2690*/  SHF.R.S32.HI R9, RZ, 0x1f, R8 ;  /* 0x0000001fff097819 */ /* 0x000fe20000011408 */
[----:B------:R-:W-:Y:S01]  /*26a0*/  IMAD R0, R21, UR4, RZ ;  /* 0x0000000415007c24 */ /* 0x000fe2000f8e02ff */
[----:B------:R-:W-:-:S03]  /*26b0*/  ISETP.GE.OR P0, PT, R3, UR6, P0 ;  /* 0x0000000603007c0c */ /* 0x000fc60008706670 */
[C---:B------:R-:W-:Y:S02]  /*26c0*/  IMAD R7, R19.reuse, UR5, R0 ;  /* 0x0000000513077c24 */ /* 0x040fe4000f8e0200 */
[----:B------:R-:W-:Y:S01]  /*26d0*/  IMAD.WIDE.U32 R4, R19, UR4, R8 ;  /* 0x0000000413047c25 */ /* 0x000fe2000f8e0008 */
[----:B------:R-:W-:-:S03]  /*26e0*/  ULDC.64 UR4, c[0x0][0x5c8] ;  /* 0x0001720000047ab9 */ /* 0x000fc60000000a00 */
[----:B------:R-:W-:Y:S02]  /*26f0*/  IMAD R11, R109, UR4, RZ ;  /* 0x000000046d0b7c24 */ /* 0x000fe4000f8e02ff */
[----:B------:R-:W-:Y:S02]  /*2700*/  IMAD.IADD R5, R5, 0x1, R7 ;  /* 0x0000000105057824 */ /* 0x000fe400078e0207 */
[C---:B------:R-:W-:Y:S02]  /*2710*/  IMAD R11, R108.reuse, UR5, R11 ;  /* 0x000000056c0b7c24 */ /* 0x040fe4000f8e020b */
[----:B------:R-:W-:-:S04]  /*2720*/  IMAD.WIDE.U32 R112, R108, UR4, R4 ;  /* 0x000000046c707c25 */ /* 0x000fc8000f8e0004 */
[----:B------:R-:W-:Y:S01]  /*2730*/  IMAD.MOV.U32 R0, RZ, RZ, -0x1 ;  /* 0xffffffffff007424 */ /* 0x000fe200078e00ff */
[----:B------:R-:W-:Y:S06]  /*2740*/  @P0 BRA `(.L_x_28) ;  /* 0x0000004c00000947 */ /* 0x000fec0003800000 */
[----:B-----5:R-:W-:Y:S01]  /*2750*/  FSETP.NEU.AND P1, PT, R89, RZ, PT ;  /* 0x000000ff5900720b */ /* 0x020fe20003f2d000 */
[----:B------:R-:W-:Y:S01]  /*2760*/  IMAD.IADD R4, R90, 0x1, -R101 ;  /* 0x000000015a047824 */ /* 0x000fe200078e0a65 */
[----:B------:R-:W-:Y:S01]  /*2770*/  BSSY B0, `(.L_x_28) ;  /* 0x00004bd000007945 */ /* 0x000fe20003800000 */
[----:B------:R-:W-:Y:S02]  /*2780*/  IMAD.IADD R3, R100, 0x1, -R3 ;  /* 0x0000000164037824 */ /* 0x000fe400078e0a03 */
[----:B------:R-:W-:Y:S01]  /*2790*/  IMAD.IADD R105, R113, 0x1, R11 ;  /* 0x0000000171697824 */ /* 0x000fe200078e020b */
[----:B------:R-:W-:-:S04]  /*27a0*/  ISETP.GT.AND P6, PT, R4, RZ, PT ;  /* 0x000000ff0400720c */ /* 0x000fc80003fc4270 */
[----:B------:R-:W-:-:S03]  /*27b0*/  ISETP.GT.AND P0, PT, R3, RZ, P6 ;  /* 0x000000ff0300720c */ /* 0x000fc60003704270 */
[----:B------:R-:W-:Y:S10]  /*27c0*/  @!P1 BRA `(.L_x_29) ;  /* 0x0000003400709947 */ /* 0x000ff40003800000 */
[----:B------:R-:W0:Y:S01]  /*27d0*/  LDC.64 R14, c[0x0][0x5b8] ;  /* 0x00016e00ff0e7b82 */ /* 0x000e220000000a00 */
[----:B------:R-:W-:-:S07]  /*27e0*/  ULDC.64 UR4, c[0x0][0x5c0] ;  /* 0x0001700000047ab9 */ /* 0x000fce0000000a00 */
[----:B------:R-:W1:Y:S08]  /*27f0*/  LDC.64 R106, c[0x0][0x5b0] ;  /* 0x00016c00ff6a7b82 */ /* 0x000e700000000a00 */
[----:B------:R-:W2:Y:S01]  /*2800*/  LDC.64 R12, c[0x0][0x5a8] ;  /* 0x00016a00ff0c7b82 */ /* 0x000ea20000000a00 */
[-C--:B0-----:R-:W-:Y:S02]  /*2810*/  IMAD R6, R21, R14.reuse, RZ ;  /* 0x0000000e15067224 */ /* 0x081fe400078e02ff */
[----:B------:R-:W-:-:S04]  /*2820*/  IMAD.WIDE.U32 R20, R19, R14, R8 ;  /* 0x0000000e13147225 */ /* 0x000fc800078e0008 */
[----:B------:R-:W-:Y:S02]  /*2830*/  IMAD R101, R19, R15, R6 ;  /* 0x0000000f13657224 */ /* 0x000fe400078e0206 */
[-C--:B-1----:R-:W-:Y:S02]  /*2840*/  IMAD R5, R109, R106.reuse, RZ ;  /* 0x0000006a6d057224 */ /* 0x082fe400078e02ff */
[----:B------:R-:W-:Y:S02]  /*2850*/  IMAD.IADD R103, R21, 0x1, R101 ;  /* 0x0000000115677824 */ /* 0x000fe400078e0265 */
[----:B------:R-:W-:Y:S02]  /*2860*/  IMAD.MOV.U32 R102, RZ, RZ, R20 ;  /* 0x000000ffff667224 */ /* 0x000fe400078e0014 */
[C---:B------:R-:W-:Y:S02]  /*2870*/  IMAD R119, R108.reuse, R107, R5 ;  /* 0x0000006b6c777224 */ /* 0x040fe400078e0205 */
[----:B------:R-:W-:-:S04]  /*2880*/  IMAD.WIDE.U32 R6, R108, R106, R102 ;  /* 0x0000006a6c067225 */ /* 0x000fc800078e0066 */
[----:B------:R-:W-:Y:S01]  /*2890*/  IMAD.IADD R5, R7, 0x1, R119 ;  /* 0x0000000107057824 */ /* 0x000fe200078e0277 */
[----:B--2---:R-:W-:-:S04]  /*28a0*/  LEA R10, P1, R6, R12, 0x1 ;  /* 0x0000000c060a7211 */ /* 0x004fc800078208ff */
[----:B------:R-:W-:-:S05]  /*28b0*/  LEA.HI.X R11, R6, R13, R5, 0x1, P1 ;  /* 0x0000000d060b7211 */ /* 0x000fca00008f0c05 */
[----:B------:R-:W2:Y:S01]  /*28c0*/  @P0 LDG.E.LTC128B.U16 R5, desc[UR40][R10.64] ;  /* 0x000000280a050981 */ /* 0x000ea2000c1e1520 */
[----:B------:R-:W-:Y:S01]  /*28d0*/  ISETP.GT.AND P4, PT, R4, 0x1, PT ;  /* 0x000000010400780c */ /* 0x000fe20003f84270 */
[----:B------:R-:W-:Y:S01]  /*28e0*/  IMAD.WIDE.U32 R6, R108, R106, R8 ;  /* 0x0000006a6c067225 */ /* 0x000fe200078e0008 */
[----:B------:R-:W-:Y:S01]  /*28f0*/  BSSY B1, `(.L_x_30) ;  /* 0x0000013000017945 */ /* 0x000fe20003800000 */
[----:B------:R-:W-:Y:S02]  /*2900*/  SHF.L.U64.HI R113, R106, 0x3, R107 ;  /* 0x000000036a717819 */ /* 0x000fe4000001026b */
[----:B------:R-:W-:Y:S01]  /*2910*/  IMAD.IADD R7, R119, 0x1, R7 ;  /* 0x0000000177077824 */ /* 0x000fe200078e0207 */
[----:B------:R-:W-:Y:S01]  /*2920*/  P2R R117, PR, RZ, 0x10 ;  /* 0x00000010ff757803 */ /* 0x000fe20000000000 */
[----:B------:R-:W-:-:S04]  /*2930*/  IMAD.WIDE.U32 R110, R19, R14, R6 ;  /* 0x0000000e136e7225 */ /* 0x000fc800078e0006 */
[----:B------:R-:W-:Y:S01]  /*2940*/  IMAD.IADD R7, R101, 0x1, R111 ;  /* 0x0000000165077824 */ /* 0x000fe200078e026f */
[----:B------:R-:W-:-:S04]  /*2950*/  LEA R6, P2, R110, R12, 0x1 ;  /* 0x0000000c6e067211 */ /* 0x000fc800078408ff */
[----:B------:R-:W-:Y:S01]  /*2960*/  LEA.HI.X R7, R110, R13, R7, 0x1, P2 ;  /* 0x0000000d6e077211 */ /* 0x000fe200010f0c07 */
[----:B--2---:R-:W-:-:S05]  /*2970*/  HADD2.F32 R104, -RZ, R5.H0_H0 ;  /* 0x20000005ff687230 */ /* 0x004fca0000004100 */
[----:B------:R-:W-:Y:S01]  /*2980*/  FMUL R15, R104, R89 ;  /* 0x00000059680f7220 */ /* 0x000fe20000400000 */
[----:B------:R-:W-:-:S03]  /*2990*/  LEA R104, P1, R112, UR4, 0x1 ;  /* 0x0000000470687c11 */ /* 0x000fc6000f8208ff */
[----:B------:R-:W-:Y:S01]  /*29a0*/  FFMA R15, R56, R88, R15 ;  /* 0x00000058380f7223 */ /* 0x000fe2000000000f */
[----:B------:R-:W-:Y:S01]  /*29b0*/  LEA.HI.X R105, R112, UR5, R105, 0x1, P1 ;  /* 0x0000000570697c11 */ /* 0x000fe200088f0c69 */
[----:B------:R-:W-:Y:S01]  /*29c0*/  IMAD.SHL.U32 R112, R106, 0x8, RZ ;  /* 0x000000086a707824 */ /* 0x000fe200078e00ff */
[----:B------:R-:W-:Y:S02]  /*29d0*/  ISETP.GT.AND P1, PT, R3, RZ, P4 ;  /* 0x000000ff0300720c */ /* 0x000fe40002724270 */
[----:B------:R-:W-:-:S05]  /*29e0*/  F2FP.F16.F32.PACK_AB R15, RZ, R15 ;  /* 0x0000000fff0f723e */ /* 0x000fca00000000ff */
[----:B------:R0:W-:Y:S06]  /*29f0*/  @P0 STG.E.U16 desc[UR40][R104.64], R15 ;  /* 0x0000000f68000986 */ /* 0x0001ec000c101528 */
[----:B------:R-:W-:Y:S05]  /*2a00*/  @!P1 BRA `(.L_x_31) ;  /* 0x0000000000049947 */ /* 0x000fea0003800000 */
[----:B------:R1:W5:Y:S02]  /*2a10*/  LDG.E.LTC128B.U16 R5, desc[UR40][R6.64+0x2] ;  /* 0x0000022806057981 */ /* 0x000364000c1e1520 */
.L_x_31:
[----:B------:R-:W-:Y:S05]  /*2a20*/  BSYNC B1 ;  /* 0x0000000000017941 */ /* 0x000fea0003800000 */
.L_x_30:
[----:B-----5:R-:W-:Y:S01]  /*2a30*/  HADD2.F32 R10, -RZ, R5.H0_H0 ;  /* 0x20000005ff0a7230 */ /* 0x020fe20000004100 */
[----:B------:R-:W-:Y:S01]  /*2a40*/  ISETP.GT.AND P0, PT, R3, 0x8, P6 ;  /* 0x000000080300780c */ /* 0x000fe20003704270 */
[----:B------:R-:W-:Y:S01]  /*2a50*/  IMAD.WIDE.U32 R114, R108, R106, R112 ;  /* 0x0000006a6c727225 */ /* 0x000fe200078e0070 */
[----:B0-----:R-:W-:-:S03]  /*2a60*/  PRMT R15, R5, 0x7610, R15 ;  /* 0x00007610050f7816 */ /* 0x001fc6000000000f */
[----:B------:R-:W-:Y:S01]  /*2a70*/  FMUL R10, R10, R89 ;  /* 0x000000590a0a7220 */ /* 0x000fe20000400000 */
[----:B------:R-:W-:Y:S01]  /*2a80*/  IMAD.IADD R119, R119, 0x1, R115 ;  /* 0x0000000177777824 */ /* 0x000fe200078e0273 */
[----:B------:R-:W-:Y:S02]  /*2a90*/  IADD3 R11, P2, R20, R114, RZ ;  /* 0x00000072140b7210 */ /* 0x000fe40007f5e0ff */
[----:B------:R-:W-:-:S03]  /*2aa0*/  FFMA R57, R57, R88, R10 ;  /* 0x0000005839397223 */ /* 0x000fc6000000000a */
[----:B------:R-:W-:Y:S01]  /*2ab0*/  IMAD.X R56, R119, 0x1, R103, P2 ;  /* 0x0000000177387824 */ /* 0x000fe200010e0667 */
[C---:B------:R-:W-:Y:S02]  /*2ac0*/  LEA R10, P2, R11.reuse, R12, 0x1 ;  /* 0x0000000c0b0a7211 */ /* 0x040fe400078408ff */
[----:B------:R-:W-:Y:S02]  /*2ad0*/  F2FP.F16.F32.PACK_AB R57, RZ, R57 ;  /* 0x00000039ff39723e */ /* 0x000fe400000000ff */
[----:B------:R-:W-:Y:S01]  /*2ae0*/  LEA.HI.X R11, R11, R13, R56, 0x1, P2 ;  /* 0x0000000d0b0b7211 */ /* 0x000fe200010f0c38 */
[----:B------:R-:W-:Y:S01]  /*2af0*/  @P1 IMAD.MOV.U32 R56, RZ, RZ, R104 ;  /* 0x000000ffff381224 */ /* 0x000fe200078e0068 */
[----:B------:R-:W-:Y:S01]  /*2b00*/  PRMT R111, R57, 0x7610, R111 ;  /* 0x00007610396f7816 */ /* 0x000fe2000000006f */
[----:B------:R-:W-:-:S05]  /*2b10*/  @P1 IMAD.MOV.U32 R57, RZ, RZ, R105 ;  /* 0x000000ffff391224 */ /* 0x000fca00078e0069 */
[----:B------:R0:W-:Y:S04]  /*2b20*/  @P1 STG.E.U16 desc[UR40][R56.64+0x2], R111 ;  /* 0x0000026f38001986 */ /* 0x0001e8000c101528 */
[----:B------:R-:W2:Y:S01]  /*2b30*/  @P0 LDG.E.LTC128B.U16 R15, desc[UR40][R10.64] ;  /* 0x000000280a0f0981 */ /* 0x000ea2000c1e1520 */
[----:B------:R-:W-:Y:S01]  /*2b40*/  IADD3 R114, P1, R8, R114, RZ ;  /* 0x0000007208727210 */ /* 0x000fe20007f3e0ff */
[----:B------:R-:W-:Y:S01]  /*2b50*/  BSSY B1, `(.L_x_32) ;  /* 0x0000012000017945 */ /* 0x000fe20003800000 */
[----:B------:R-:W-:-:S03]  /*2b60*/  SHF.L.U64.HI R121, R94, 0x1, R93 ;  /* 0x000000015e797819 */ /* 0x000fc6000001025d */
[----:B------:R-:W-:Y:S01]  /*2b70*/  IMAD.X R115, R9, 0x1, R119, P1 ;  /* 0x0000000109737824 */ /* 0x000fe200008e0677 */
[----:B------:R-:W-:Y:S01]  /*2b80*/  ISETP.GT.AND P1, PT, R3, 0x8, P4 ;  /* 0x000000080300780c */ /* 0x000fe20002724270 */
[----:B------:R-:W-:Y:S02]  /*2b90*/  IMAD.SHL.U32 R119, R94, 0x2, RZ ;  /* 0x000000025e777824 */ /* 0x000fe400078e00ff */
[----:B------:R-:W-:-:S04]  /*2ba0*/  IMAD.WIDE.U32 R114, R19, R14, R114 ;  /* 0x0000000e13727225 */ /* 0x000fc800078e0072 */
[----:B0-----:R-:W-:Y:S01]  /*2bb0*/  IMAD.IADD R57, R101, 0x1, R115 ;  /* 0x0000000165397824 */ /* 0x001fe200078e0273 */
[----:B------:R-:W-:-:S04]  /*2bc0*/  LEA R56, P3, R114, R12, 0x1 ;  /* 0x0000000c72387211 */ /* 0x000fc800078608ff */
[----:B------:R-:W-:Y:S01]  /*2bd0*/  LEA.HI.X R57, R114, R13, R57, 0x1, P3 ;  /* 0x0000000d72397211 */ /* 0x000fe200018f0c39 */
[----:B--2---:R-:W-:-:S05]  /*2be0*/  HADD2.F32 R110, -RZ, R15.H0_H0 ;  /* 0x2000000fff6e7230 */ /* 0x004fca0000004100 */
[----:B------:R-:W-:Y:S01]  /*2bf0*/  FMUL R5, R110, R89 ;  /* 0x000000596e057220 */ /* 0x000fe20000400000 */
[----:B------:R-:W-:-:S03]  /*2c00*/  IADD3 R110, P2, R119, R104, RZ ;  /* 0x00000068776e7210 */ /* 0x000fc60007f5e0ff */
[----:B------:R-:W-:Y:S02]  /*2c10*/  FFMA R5, R58, R88, R5 ;  /* 0x000000583a057223 */ /* 0x000fe40000000005 */
[----:B------:R-:W-:-:S03]  /*2c20*/  IMAD.X R111, R121, 0x1, R105, P2 ;  /* 0x00000001796f7824 */ /* 0x000fc600010e0669 */
[----:B------:R-:W-:-:S05]  /*2c30*/  F2FP.F16.F32.PACK_AB R5, RZ, R5 ;  /* 0x00000005ff05723e */ /* 0x000fca00000000ff */
[----:B------:R0:W-:Y:S01]  /*2c40*/  @P0 STG.E.U16 desc[UR40][R110.64], R5 ;  /* 0x000000056e000986 */ /* 0x0001e2000c101528 */
[----:B------:R-:W-:Y:S05]  /*2c50*/  @!P1 BRA `(.L_x_33) ;  /* 0x0000000000049947 */ /* 0x000fea0003800000 */
[----:B------:R2:W5:Y:S02]  /*2c60*/  LDG.E.LTC128B.U16 R15, desc[UR40][R56.64+0x2] ;  /* 0x00000228380f7981 */ /* 0x000564000c1e1520 */
.L_x_33:
[----:B------:R-:W-:Y:S05]  /*2c70*/  BSYNC B1 ;  /* 0x0000000000017941 */ /* 0x000fea0003800000 */
.L_x_32:
[----:B-----5:R-:W-:Y:S01]  /*2c80*/  HADD2.F32 R10, -RZ, R15.H0_H0 ;  /* 0x2000000fff0a7230 */ /* 0x020fe20000004100 */
[----:B------:R-:W-:Y:S01]  /*2c90*/  ISETP.GT.AND P4, PT, R4, 0x8, PT ;  /* 0x000000080400780c */ /* 0x000fe20003f84270 */
[----:B------:R-:W-:Y:S01]  /*2ca0*/  IMAD.MOV.U32 R58, RZ, RZ, R110 ;  /* 0x000000ffff3a7224 */ /* 0x000fe200078e006e */
[----:B------:R-:W-:Y:S01]  /*2cb0*/  BSSY B1, `(.L_x_34) ;  /* 0x000000b000017945 */ /* 0x000fe20003800000 */
[----:B------:R-:W-:Y:S01]  /*2cc0*/  PRMT R114, R15, 0x7610, R114 ;  /* 0x000076100f727816 */ /* 0x000fe20000000072 */
[----:B------:R-:W-:Y:S01]  /*2cd0*/  FMUL R10, R10, R89 ;  /* 0x000000590a0a7220 */ /* 0x000fe20000400000 */
[----:B------:R-:W-:Y:S02]  /*2ce0*/  ISETP.GT.AND P0, PT, R3, RZ, P4 ;  /* 0x000000ff0300720c */ /* 0x000fe40002704270 */
[----:B------:R-:W-:Y:S01]  /*2cf0*/  P2R R115, PR, RZ, 0x10 ;  /* 0x00000010ff737803 */ /* 0x000fe20000000000 */
[----:B------:R-:W-:Y:S01]  /*2d00*/  FFMA R10, R59, R88, R10 ;  /* 0x000000583b0a7223 */ /* 0x000fe2000000000a */
[----:B------:R-:W-:-:S04]  /*2d10*/  IMAD.MOV.U32 R59, RZ, RZ, R111 ;  /* 0x000000ffff3b7224 */ /* 0x000fc800078e006f */
[----:B------:R-:W-:-:S05]  /*2d20*/  F2FP.F16.F32.PACK_AB R10, RZ, R10 ;  /* 0x0000000aff0a723e */ /* 0x000fca00000000ff */
[----:B------:R3:W-:Y:S01]  /*2d30*/  @P1 STG.E.U16 desc[UR40][R58.64+0x2], R10 ;  /* 0x0000020a3a001986 */ /* 0x0007e2000c101528 */
[----:B------:R-:W-:Y:S05]  /*2d40*/  @!P0 BRA `(.L_x_35) ;  /* 0x0000000000048947 */ /* 0x000fea0003800000 */
[----:B------:R4:W5:Y:S02]  /*2d50*/  LDG.E.LTC128B.U16 R114, desc[UR40][R6.64+0x10] ;  /* 0x0000102806727981 */ /* 0x000964000c1e1520 */
.L_x_35:
[----:B------:R-:W-:Y:S05]  /*2d60*/  BSYNC B1 ;  /* 0x0000000000017941 */ /* 0x000fea0003800000 */
.L_x_34:
[----:B---3-5:R-:W-:Y:S01]  /*2d70*/  HADD2.F32 R10, -RZ, R114.H0_H0 ;  /* 0x20000072ff0a7230 */ /* 0x028fe20000004100 */
[C---:B0-----:R-:W-:Y:S01]  /*2d80*/  SHF.L.U64.HI R5, R95.reuse, 0x1, R92 ;  /* 0x000000015f057819 */ /* 0x041fe2000001025c */
[----:B------:R-:W-:Y:S01]  /*2d90*/  IMAD.SHL.U32 R15, R95, 0x2, RZ ;  /* 0x000000025f0f7824 */ /* 0x000fe200078e00ff */
[----:B------:R-:W-:Y:S01]  /*2da0*/  ISETP.GT.AND P3, PT, R4, 0x9, PT ;  /* 0x000000090400780c */ /* 0x000fe20003f64270 */
[----:B------:R-:W-:Y:S01]  /*2db0*/  BSSY B1, `(.L_x_36) ;  /* 0x000000b000017945 */ /* 0x000fe20003800000 */
[----:B------:R-:W-:Y:S02]  /*2dc0*/  FMUL R11, R10, R89 ;  /* 0x000000590a0b7220 */ /* 0x000fe40000400000 */
[----:B------:R-:W-:Y:S02]  /*2dd0*/  IADD3 R10, P1, P2, R15, R104, R119 ;  /* 0x000000680f0a7210 */ /* 0x000fe40007a3e077 */
[----:B------:R-:W-:Y:S01]  /*2de0*/  FFMA R60, R60, R88, R11 ;  /* 0x000000583c3c7223 */ /* 0x000fe2000000000b */
[----:B------:R-:W-:-:S02]  /*2df0*/  P2R R118, PR, RZ, 0x8 ;  /* 0x00000008ff767803 */ /* 0x000fc40000000000 */
[----:B------:R-:W-:Y:S02]  /*2e00*/  IADD3.X R11, R5, R105, R121, P1, P2 ;  /* 0x00000069050b7210 */ /* 0x000fe40000fe4479 */
[----:B------:R-:W-:Y:S02]  /*2e10*/  F2FP.F16.F32.PACK_AB R60, RZ, R60 ;  /* 0x0000003cff3c723e */ /* 0x000fe400000000ff */
[----:B------:R-:W-:-:S03]  /*2e20*/  ISETP.GT.AND P1, PT, R3, RZ, P3 ;  /* 0x000000ff0300720c */ /* 0x000fc60001f24270 */
[----:B------:R0:W-:Y:S10]  /*2e30*/  @P0 STG.E.U16 desc[UR40][R104.64+0x10], R60 ;  /* 0x0000103c68000986 */ /* 0x0001f4000c101528 */
[----:B------:R-:W-:Y:S05]  /*2e40*/  @!P1 BRA `(.L_x_37) ;  /* 0x0000000000049947 */ /* 0x000fea0003800000 */
[----:B------:R3:W5:Y:S02]  /*2e50*/  LDG.E.LTC128B.U16 R114, desc[UR40][R6.64+0x12] ;  /* 0x0000122806727981 */ /* 0x000764000c1e1520 */
.L_x_37:
[----:B------:R-:W-:Y:S05]  /*2e60*/  BSYNC B1 ;  /* 0x0000000000017941 */ /* 0x000fea0003800000 */
.L_x_36:
[----:B0----5:R-:W-:Y:S01]  /*2e70*/  HADD2.F32 R60, -RZ, R114.H0_H0 ;  /* 0x20000072ff3c7230 */ /* 0x021fe20000004100 */
[----:B------:R-:W-:Y:S01]  /*2e80*/  ISETP.GT.AND P0, PT, R3, 0x8, P4 ;  /* 0x000000080300780c */ /* 0x000fe20002704270 */
[----:B------:R-:W-:Y:S03]  /*2e90*/  BSSY B1, `(.L_x_38) ;  /* 0x000000a000017945 */ /* 0x000fe60003800000 */
[----:B------:R-:W-:-:S04]  /*2ea0*/  FMUL R60, R60, R89 ;  /* 0x000000593c3c7220 */ /* 0x000fc80000400000 */
[----:B------:R-:W-:Y:S01]  /*2eb0*/  FFMA R60, R61, R88, R60 ;  /* 0x000000583d3c7223 */ /* 0x000fe2000000003c */
[----:B------:R-:W-:-:S04]  /*2ec0*/  @P1 IMAD.MOV.U32 R61, RZ, RZ, R105 ;  /* 0x000000ffff3d1224 */ /* 0x000fc800078e0069 */
[----:B------:R-:W-:-:S04]  /*2ed0*/  F2FP.F16.F32.PACK_AB R60, RZ, R60 ;  /* 0x0000003cff3c723e */ /* 0x000fc800000000ff */
[----:B------:R-:W-:Y:S01]  /*2ee0*/  PRMT R119, R60, 0x7610, R119 ;  /* 0x000076103c777816 */ /* 0x000fe20000000077 */
[----:B------:R-:W-:-:S05]  /*2ef0*/  @P1 IMAD.MOV.U32 R60, RZ, RZ, R104 ;  /* 0x000000ffff3c1224 */ /* 0x000fca00078e0068 */
[----:B------:R0:W-:Y:S01]  /*2f00*/  @P1 STG.E.U16 desc[UR40][R60.64+0x12], R119 ;  /* 0x000012773c001986 */ /* 0x0001e2000c101528 */
[----:B------:R-:W-:Y:S05]  /*2f10*/  @!P0 BRA `(.L_x_39) ;  /* 0x0000000000048947 */ /* 0x000fea0003800000 */
[----:B------:R0:W5:Y:S02]  /*2f20*/  LDG.E.LTC128B.U16 R114, desc[UR40][R56.64+0x10] ;  /* 0x0000102838727981 */ /* 0x000164000c1e1520 */
.L_x_39:
[----:B------:R-:W-:Y:S05]  /*2f30*/  BSYNC B1 ;  /* 0x0000000000017941 */ /* 0x000fea0003800000 */
.L_x_38:
[----:B0----5:R-:W-:Y:S01]  /*2f40*/  HADD2.F32 R60, -RZ, R114.H0_H0 ;  /* 0x20000072ff3c7230 */ /* 0x021fe20000004100 */
[----:B------:R-:W-:Y:S01]  /*2f50*/  ISETP.GT.AND P1, PT, R3, 0x8, P3 ;  /* 0x000000080300780c */ /* 0x000fe20001f24270 */
[----:B------:R-:W-:Y:S03]  /*2f60*/  BSSY B1, `(.L_x_40) ;  /* 0x0000007000017945 */ /* 0x000fe60003800000 */
[----:B------:R-:W-:-:S04]  /*2f70*/  FMUL R61, R60, R89 ;  /* 0x000000593c3d7220 */ /* 0x000fc80000400000 */
[----:B------:R-:W-:-:S05]  /*2f80*/  FFMA R61, R62, R88, R61 ;  /* 0x000000583e3d7223 */ /* 0x000fca000000003d */
[----:B------:R-:W-:-:S05]  /*2f90*/  F2FP.F16.F32.PACK_AB R61, RZ, R61 ;  /* 0x0000003dff3d723e */ /* 0x000fca00000000ff */
[----:B------:R0:W-:Y:S01]  /*2fa0*/  @P0 STG.E.U16 desc[UR40][R58.64+0x10], R61 ;  /* 0x0000103d3a000986 */ /* 0x0001e2000c101528 */
[----:B------:R-:W-:Y:S05]  /*2fb0*/  @!P1 BRA `(.L_x_41) ;  /* 0x0000000000049947 */ /* 0x000fea0003800000 */
[----:B------:R0:W5:Y:S02]  /*2fc0*/  LDG.E.LTC128B.U16 R114, desc[UR40][R56.64+0x12] ;  /* 0x0000122838727981 */ /* 0x000164000c1e1520 */
.L_x_41:
[----:B------:R-:W-:Y:S05]  /*2fd0*/  BSYNC B1 ;  /* 0x0000000000017941 */ /* 0x000fea0003800000 */
.L_x_40:
[----:B-----5:R-:W-:Y:S01]  /*2fe0*/  HADD2.F32 R60, -RZ, R114.H0_H0 ;  /* 0x20000072ff3c7230 */ /* 0x020fe20000004100 */
[----:B------:R-:W-:Y:S01]  /*2ff0*/  IADD3 R123, P0, R108, 0x80, RZ ;  /* 0x000000806c7b7810 */ /* 0x000fe20007f1e0ff */
[----:B------:R-:W-:Y:S01]  /*3000*/  BSSY B1, `(.L_x_42) ;  /* 0x000000b000017945 */ /* 0x000fe20003800000 */
[----:B------:R-:W-:Y:S02]  /*3010*/  ISETP.GT.AND P2, PT, R4, 0x10, PT ;  /* 0x000000100400780c */ /* 0x000fe40003f44270 */
[----:B------:R-:W-:Y:S01]  /*3020*/  FMUL R60, R60, R89 ;  /* 0x000000593c3c7220 */ /* 0x000fe20000400000 */
[----:B------:R-:W-:Y:S01]  /*3030*/  IMAD.X R109, RZ, RZ, R109, P0 ;  /* 0x000000ffff6d7224 */ /* 0x000fe200000e066d */
[----:B------:R-:W-:Y:S02]  /*3040*/  ISETP.GT.AND P0, PT, R3, RZ, P2 ;  /* 0x000000ff0300720c */ /* 0x000fe40001704270 */
[----:B------:R-:W-:Y:S01]  /*3050*/  FFMA R60, R63, R88, R60 ;  /* 0x000000583f3c7223 */ /* 0x000fe2000000003c */
[----:B------:R-:W-:-:S04]  /*3060*/  P2R R119, PR, RZ, 0x4 ;  /* 0x00000004ff777803 */ /* 0x000fc80000000000 */
[----:B------:R-:W-:-:S05]  /*3070*/  F2FP.F16.F32.PACK_AB R60, RZ, R60 ;  /* 0x0000003cff3c723e */ /* 0x000fca00000000ff */
[----:B------:R0:W-:Y:S01]  /*3080*/  @P1 STG.E.U16 desc[UR40][R58.64+0x12], R60 ;  /* 0x0000123c3a001986 */ /* 0x0001e2000c101528 */
[----:B------:R-:W-:Y:S05]  /*3090*/  @!P0 BRA `(.L_x_43) ;  /* 0x0000000000048947 */ /* 0x000fea0003800000 */
[----:B------:R0:W5:Y:S02]  /*30a0*/  LDG.E.LTC128B.U16 R114, desc[UR40][R6.64+0x20] ;  /* 0x0000202806727981 */ /* 0x000164000c1e1520 */
.L_x_43:
[----:B------:R-:W-:Y:S05]  /*30b0*/  BSYNC B1 ;  /* 0x0000000000017941 */ /* 0x000fea0003800000 */
.L_x_42:
[----:B0----5:R-:W-:Y:S01]  /*30c0*/  HADD2.F32 R60, -RZ, R114.H0_H0 ;  /* 0x20000072ff3c7230 */ /* 0x021fe20000004100 */
[----:B------:R-:W-:Y:S01]  /*30d0*/  ISETP.GT.AND P1, PT, R4, 0x11, PT ;  /* 0x000000110400780c */ /* 0x000fe20003f24270 */
[-C--:B------:R-:W-:Y:S01]  /*30e0*/  IMAD.WIDE.U32 R62, R123, R106.reuse, R8 ;  /* 0x0000006a7b3e7225 */ /* 0x080fe200078e0008 */
[----:B------:R-:W-:Y:S03]  /*30f0*/  BSSY B1, `(.L_x_44) ;  /* 0x0000021000017945 */ /* 0x000fe60003800000 */
[----:B------:R-:W-:Y:S01]  /*3100*/  FMUL R21, R60, R89 ;  /* 0x000000593c157220 */ /* 0x000fe20000400000 */
[----:B------:R-:W-:-:S03]  /*3110*/  IMAD R60, R109, R106, RZ ;  /* 0x0000006a6d3c7224 */ /* 0x000fc600078e02ff */
[----:B------:R-:W-:Y:S01]  /*3120*/  FFMA R21, R64, R88, R21 ;  /* 0x0000005840157223 */ /* 0x000fe20000000015 */
[C---:B------:R-:W-:Y:S02]  /*3130*/  IMAD R121, R123.reuse, R107, R60 ;  /* 0x0000006b7b797224 */ /* 0x040fe400078e023c */
[----:B------:R-:W-:Y:S02]  /*3140*/  IMAD.WIDE.U32 R60, R123, R106, R102 ;  /* 0x0000006a7b3c7225 */ /* 0x000fe400078e0066 */
[----:B------:R-:W-:Y:S02]  /*3150*/  F2FP.F16.F32.PACK_AB R21, RZ, R21 ;  /* 0x00000015ff15723e */ /* 0x000fe400000000ff */
[----:B------:R-:W-:Y:S02]  /*3160*/  IMAD.IADD R63, R121, 0x1, R63 ;  /* 0x00000001793f7824 */ /* 0x000fe400078e023f */
[----:B------:R-:W-:Y:S01]  /*3170*/  PRMT R107, R21, 0x7610, R107 ;  /* 0x00007610156b7816 */ /* 0x000fe2000000006b */
[----:B------:R-:W-:-:S02]  /*3180*/  IMAD.IADD R21, R61, 0x1, R121 ;  /* 0x000000013d157824 */ /* 0x000fc400078e0279 */
[----:B------:R-:W-:Y:S02]  /*3190*/  IMAD.WIDE.U32 R108, R19, R14, R62 ;  /* 0x0000000e136c7225 */ /* 0x000fe400078e003e */
[----:B------:R0:W-:Y:S01]  /*31a0*/  @P0 STG.E.U16 desc[UR40][R104.64+0x20], R107 ;  /* 0x0000206b68000986 */ /* 0x0001e2000c101528 */
[----:B------:R-:W-:-:S04]  /*31b0*/  LEA R62, P0, R60, R12, 0x1 ;  /* 0x0000000c3c3e7211 */ /* 0x000fc800078008ff */
[----:B------:R-:W-:Y:S01]  /*31c0*/  LEA.HI.X R63, R60, R13, R21, 0x1, P0 ;  /* 0x0000000d3c3f7211 */ /* 0x000fe200000f0c15 */
[----:B------:R-:W-:Y:S01]  /*31d0*/  IMAD.IADD R21, R101, 0x1, R109 ;  /* 0x0000000165157824 */ /* 0x000fe200078e026d */
[----:B------:R-:W-:-:S04]  /*31e0*/  LEA R60, P0, R108, R12, 0x1 ;  /* 0x0000000c6c3c7211 */ /* 0x000fc800078008ff */
[----:B------:R-:W-:Y:S01]  /*31f0*/  LEA.HI.X R61, R108, R13, R21, 0x1, P0 ;  /* 0x0000000d6c3d7211 */ /* 0x000fe200000f0c15 */
[----:B0-----:R-:W-:-:S04]  /*3200*/  IMAD.WIDE.U32 R106, R123, R106, R112 ;  /* 0x0000006a7b6a7225 */ /* 0x001fc800078e0070 */
[----:B------:R-:W-:Y:S01]  /*3210*/  IMAD.IADD R121, R121, 0x1, R107 ;  /* 0x0000000179797824 */ /* 0x000fe200078e026b */
[----:B------:R-:W-:-:S05]  /*3220*/  IADD3 R64, P0, R20, R106, RZ ;  /* 0x0000006a14407210 */ /* 0x000fca0007f1e0ff */
[----:B------:R-:W-:Y:S01]  /*3230*/  IMAD.X R102, R121, 0x1, R103, P0 ;  /* 0x0000000179667824 */ /* 0x000fe200000e0667 */
[----:B------:R-:W-:-:S05]  /*3240*/  IADD3 R20, P0, R8, R106, RZ ;  /* 0x0000006a08147210 */ /* 0x000fca0007f1e0ff */
[----:B------:R-:W-:Y:S01]  /*3250*/  IMAD.X R21, R9, 0x1, R121, P0 ;  /* 0x0000000109157824 */ /* 0x000fe200000e0679 */
[----:B------:R-:W-:Y:S01]  /*3260*/  LEA R8, P0, R64, R12, 0x1 ;  /* 0x0000000c40087211 */ /* 0x000fe200078008ff */
[----:B------:R-:W-:-:S03]  /*3270*/  IMAD.WIDE.U32 R20, R19, R14, R20 ;  /* 0x0000000e13147225 */ /* 0x000fc600078e0014 */
[----:B------:R-:W-:Y:S01]  /*3280*/  LEA.HI.X R9, R64, R13, R102, 0x1, P0 ;  /* 0x0000000d40097211 */ /* 0x000fe200000f0c66 */
[----:B------:R-:W-:Y:S01]  /*3290*/  IMAD.IADD R101, R101, 0x1, R21 ;  /* 0x0000000165657824 */ /* 0x000fe200078e0215 */
[----:B------:R-:W-:-:S04]  /*32a0*/  LEA R12, P0, R20, R12, 0x1 ;  /* 0x0000000c140c7211 */ /* 0x000fc800078008ff */
[----:B------:R-:W-:Y:S02]  /*32b0*/  LEA.HI.X R13, R20, R13, R101, 0x1, P0 ;  /* 0x0000000d140d7211 */ /* 0x000fe400000f0c65 */
[----:B------:R-:W-:Y:S02]  /*32c0*/  ISETP.GT.AND P0, PT, R3, RZ, P1 ;  /* 0x000000ff0300720c */ /* 0x000fe40000f04270 */
[----:B------:R-:W-:-:S11]  /*32d0*/  P2R R101, PR, RZ, 0x2 ;  /* 0x00000002ff657803 */ /* 0x000fd60000000000 */
[----:B------:R-:W-:Y:S05]  /*32e0*/  @!P0 BRA `(.L_x_45) ;  /* 0x0000000000048947 */ /* 0x000fea0003800000 */
[----:B------:R0:W5:Y:S02]  /*32f0*/  LDG.E.LTC128B.U16 R114, desc[UR40][R6.64+0x22] ;  /* 0x0000222806727981 */ /* 0x000164000c1e1520 */
.L_x_45:
[----:B------:R-:W-:Y:S05]  /*3300*/  BSYNC B1 ;  /* 0x0000000000017941 */ /* 0x000fea0003800000 */
.L_x_44:
[----:B-----5:R-:W-:Y:S01]  /*3310*/  HADD2.F32 R14, -RZ, R114.H0_H0 ;  /* 0x20000072ff0e7230 */ /* 0x020fe20000004100 */
[----:B------:R-:W-:Y:S01]  /*3320*/  BSSY B1, `(.L_x_46) ;  /* 0x000000a000017945 */ /* 0x000fe20003800000 */
[----:B------:R-:W-:Y:S02]  /*3330*/  @P0 IMAD.MOV.U32 R20, RZ, RZ, R104 ;  /* 0x000000ffff140224 */ /* 0x000fe400078e0068 */
[----:B------:R-:W-:Y:S02]  /*3340*/  @P0 IMAD.MOV.U32 R21, RZ, RZ, R105 ;  /* 0x000000ffff150224 */ /* 0x000fe400078e0069 */
[----:B------:R-:W-:-:S04]  /*3350*/  FMUL R14, R14, R89 ;  /* 0x000000590e0e7220 */ /* 0x000fc80000400000 */
[----:B------:R-:W-:-:S05]  /*3360*/  FFMA R14, R65, R88, R14 ;  /* 0x00000058410e7223 */ /* 0x000fca000000000e */
[----:B------:R-:W-:-:S05]  /*3370*/  F2FP.F16.F32.PACK_AB R14, RZ, R14 ;  /* 0x0000000eff0e723e */ /* 0x000fca00000000ff */
[----:B------:R0:W-:Y:S01]  /*3380*/  @P0 STG.E.U16 desc[UR40][R20.64+0x22], R14 ;  /* 0x0000220e14000986 */ /* 0x0001e2000c101528 */
[----:B------:R-:W-:-:S13]  /*3390*/  ISETP.GT.AND P0, PT, R3, 0x8, P2 ;  /* 0x000000080300780c */ /* 0x000fda0001704270 */
[----:B0-----:R-:W-:Y:S05]  /*33a0*/  @!P0 BRA `(.L_x_47) ;  /* 0x0000000000048947 */ /* 0x001fea0003800000 */
[----:B------:R0:W5:Y:S02]  /*33b0*/  LDG.E.LTC128B.U16 R114, desc[UR40][R56.64+0x20] ;  /* 0x0000202838727981 */ /* 0x000164000c1e1520 */
.L_x_47:
[----:B------:R-:W-:Y:S05]  /*33c0*/  BSYNC B1 ;  /* 0x0000000000017941 */ /* 0x000fea0003800000 */
.L_x_46:
[----:B-----5:R-:W-:Y:S01]  /*33d0*/  HADD2.F32 R14, -RZ, R114.H0_H0 ;  /* 0x20000072ff0e7230 */ /* 0x020fe20000004100 */
[----:B------:R-:W-:Y:S04]  /*33e0*/  BSSY B1, `(.L_x_48) ;  /* 0x0000008000017945 */ /* 0x000fe80003800000 */
[----:B------:R-:W-:-:S04]  /*33f0*/  FMUL R19, R14, R89 ;  /* 0x000000590e137220 */ /* 0x000fc80000400000 */
[----:B------:R-:W-:-:S05]  /*3400*/  FFMA R19, R66, R88, R19 ;  /* 0x0000005842137223 */ /* 0x000fca0000000013 */
[----:B------:R-:W-:-:S05]  /*3410*/  F2FP.F16.F32.PACK_AB R19, RZ, R19 ;  /* 0x00000013ff13723e */ /* 0x000fca00000000ff */
[----:B------:R0:W-:Y:S01]  /*3420*/  @P0 STG.E.U16 desc[UR40][R58.64+0x20], R19 ;  /* 0x000020133a000986 */ /* 0x0001e2000c101528 */
[----:B------:R-:W-:-:S13]  /*3430*/  ISETP.GT.AND P0, PT, R3, 0x8, P1 ;  /* 0x000000080300780c */ /* 0x000fda0000f04270 */
[----:B0-----:R-:W-:Y:S05]  /*3440*/  @!P0 BRA `(.L_x_49) ;  /* 0x0000000000048947 */ /* 0x001fea0003800000 */
[----:B------:R0:W5:Y:S02]  /*3450*/  LDG.E.LTC128B.U16 R114, desc[UR40][R56.64+0x22] ;  /* 0x0000222838727981 */ /* 0x000164000c1e1520 */
.L_x_49:
[----:B------:R-:W-:Y:S05]  /*3460*/  BSYNC B1 ;  /* 0x0000000000017941 */ /* 0x000fea0003800000 */
.L_x_48:
[----:B-----5:R-:W-:Y:S01]  /*3470*/  HADD2.F32 R14, -RZ, R114.H0_H0 ;  /* 0x20000072ff0e7230 */ /* 0x020fe20000004100 */
[----:B------:R-:W-:Y:S01]  /*3480*/  ISETP.GT.AND P2, PT, R4, 0x18, PT ;  /* 0x000000180400780c */ /* 0x000fe20003f44270 */
[----:B------:R-:W-:Y:S03]  /*3490*/  BSSY B1, `(.L_x_50) ;  /* 0x0000009000017945 */ /* 0x000fe60003800000 */
[----:B------:R-:W-:Y:S01]  /*34a0*/  FMUL R14, R14, R89 ;  /* 0x000000590e0e7220 */ /* 0x000fe20000400000 */
[----:B------:R-:W-:-:S03]  /*34b0*/  P2R R102, PR, RZ, 0x4 ;  /* 0x00000004ff667803 */ /* 0x000fc60000000000 */
[----:B------:R-:W-:-:S05]  /*34c0*/  FFMA R14, R67, R88, R14 ;  /* 0x00000058430e7223 */ /* 0x000fca000000000e */
[----:B------:R-:W-:-:S05]  /*34d0*/  F2FP.F16.F32.PACK_AB R14, RZ, R14 ;  /* 0x0000000eff0e723e */ /* 0x000fca00000000ff */
[----:B------:R0:W-:Y:S01]  /*34e0*/  @P0 STG.E.U16 desc[UR40][R58.64+0x22], R14 ;  /* 0x0000220e3a000986 */ /* 0x0001e2000c101528 */
[----:B------:R-:W-:-:S13]  /*34f0*/  ISETP.GT.AND P0, PT, R3, RZ, P2 ;  /* 0x000000ff0300720c */ /* 0x000fda0001704270 */
[----:B0-----:R-:W-:Y:S05]  /*3500*/  @!P0 BRA `(.L_x_51) ;  /* 0x0000000000048947 */ /* 0x001fea0003800000 */
[----:B------:R0:W5:Y:S02]  /*3510*/  LDG.E.LTC128B.U16 R114, desc[UR40][R6.64+0x30] ;  /* 0x0000302806727981 */ /* 0x000164000c1e1520 */
.L_x_51:
[----:B------:R-:W-:Y:S05]  /*3520*/  BSYNC B1 ;  /* 0x0000000000017941 */ /* 0x000fea0003800000 */
.L_x_50:
[----:B-----5:R-:W-:Y:S01]  /*3530*/  HADD2.F32 R14, -RZ, R114.H0_H0 ;  /* 0x20000072ff0e7230 */ /* 0x020fe20000004100 */
[----:B------:R-:W-:Y:S01]  /*3540*/  ISETP.GT.AND P1, PT, R4, 0x19, PT ;  /* 0x000000190400780c */ /* 0x000fe20003f24270 */
[----:B------:R-:W-:Y:S01]  /*3550*/  @P0 IMAD.MOV.U32 R20, RZ, RZ, R104 ;  /* 0x000000ffff140224 */ /* 0x000fe200078e0068 */
[----:B------:R-:W-:Y:S01]  /*3560*/  BSSY B1, `(.L_x_52) ;  /* 0x000000a000017945 */ /* 0x000fe20003800000 */
[----:B------:R-:W-:Y:S02]  /*3570*/  @P0 IMAD.MOV.U32 R21, RZ, RZ, R105 ;  /* 0x000000ffff150224 */ /* 0x000fe400078e0069 */
[----:B------:R-:W-:-:S04]  /*3580*/  FMUL R19, R14, R89 ;  /* 0x000000590e137220 */ /* 0x000fc80000400000 */
[----:B------:R-:W-:Y:S01]  /*3590*/  FFMA R19, R68, R88, R19 ;  /* 0x0000005844137223 */ /* 0x000fe20000000013 */
[----:B------:R-:W-:-:S04]  /*35a0*/  P2R R68, PR, RZ, 0x2 ;  /* 0x00000002ff447803 */ /* 0x000fc80000000000 */
[----:B------:R-:W-:-:S05]  /*35b0*/  F2FP.F16.F32.PACK_AB R19, RZ, R19 ;  /* 0x00000013ff13723e */ /* 0x000fca00000000ff */
[----:B------:R0:W-:Y:S01]  /*35c0*/  @P0 STG.E.U16 desc[UR40][R20.64+0x30], R19 ;  /* 0x0000301314000986 */ /* 0x0001e2000c101528 */
[----:B------:R-:W-:-:S13]  /*35d0*/  ISETP.GT.AND P0, PT, R3, RZ, P1 ;  /* 0x000000ff0300720c */ /* 0x000fda0000f04270 */
[----:B0-----:R-:W-:Y:S05]  /*35e0*/  @!P0 BRA `(.L_x_53) ;  /* 0x0000000000048947 */ /* 0x001fea0003800000 */
[----:B------:R0:W5:Y:S02]  /*35f0*/  LDG.E.LTC128B.U16 R114, desc[UR40][R6.64+0x32] ;  /* 0x0000322806727981 */ /* 0x000164000c1e1520 */
.L_x_53:
[----:B------:R-:W-:Y:S05]  /*3600*/  BSYNC B1 ;  /* 0x0000000000017941 */ /* 0x000fea0003800000 */
.L_x_52:
        /* <DEDUP_REMOVED lines=11> */
.L_x_55:
[----:B------:R-:W-:Y:S05]  /*36c0*/  BSYNC B1 ;  /* 0x0000000000017941 */ /* 0x000fea0003800000 */
.L_x_54:
        /* <DEDUP_REMOVED lines=9> */
.L_x_57:
[----:B------:R-:W-:Y:S05]  /*3760*/  BSYNC B1 ;  /* 0x0000000000017941 */ /* 0x000fea0003800000 */
.L_x_56:
        /* <DEDUP_REMOVED lines=11> */
.L_x_59:
[----:B------:R-:W-:Y:S05]  /*3820*/  BSYNC B1 ;  /* 0x0000000000017941 */ /* 0x000fea0003800000 */
.L_x_58:
[----:B-----5:R-:W-:Y:S01]  /*3830*/  HADD2.F32 R14, -RZ, R114.H0_H0 ;  /* 0x20000072ff0e7230 */ /* 0x020fe20000004100 */
[----:B------:R-:W-:Y:S01]  /*3840*/  ISETP.GT.AND P1, PT, R4, 0x21, PT ;  /* 0x000000210400780c */ /* 0x000fe20003f24270 */
[----:B------:R-:W-:Y:S01]  /*3850*/  @P0 IMAD.MOV.U32 R20, RZ, RZ, R104 ;  /* 0x000000ffff140224 */ /* 0x000fe200078e0068 */
[----:B------:R-:W-:Y:S01]  /*3860*/  BSSY B1, `(.L_x_60) ;  /* 0x000000a000017945 */ /* 0x000fe20003800000 */
[----:B------:R-:W-:Y:S02]  /*3870*/  @P0 IMAD.MOV.U32 R21, RZ, RZ, R105 ;  /* 0x000000ffff150224 */ /* 0x000fe400078e0069 */
        /* <DEDUP_REMOVED lines=8> */
.L_x_61:
[----:B------:R-:W-:Y:S05]  /*3900*/  BSYNC B1 ;  /* 0x0000000000017941 */ /* 0x000fea0003800000 */
.L_x_60:
        /* <DEDUP_REMOVED lines=11> */
.L_x_63:
[----:B------:R-:W-:Y:S05]  /*39c0*/  BSYNC B1 ;  /* 0x0000000000017941 */ /* 0x000fea0003800000 */
.L_x_62:
        /* <DEDUP_REMOVED lines=9> */
.L_x_65:
[----:B------:R-:W-:Y:S05]  /*3a60*/  BSYNC B1 ;  /* 0x0000000000017941 */ /* 0x000fea0003800000 */
.L_x_64:
        /* <DEDUP_REMOVED lines=11> */
.L_x_67:
[----:B------:R-:W-:Y:S05]  /*3b20*/  BSYNC B1 ;  /* 0x0000000000017941 */ /* 0x000fea0003800000 */
.L_x_66:
        /* <DEDUP_REMOVED lines=13> */
.L_x_69:
[----:B------:R-:W-:Y:S05]  /*3c00*/  BSYNC B1 ;  /* 0x0000000000017941 */ /* 0x000fea0003800000 */
.L_x_68:
        /* <DEDUP_REMOVED lines=11> */
.L_x_71:
[----:B------:R-:W-:Y:S05]  /*3cc0*/  BSYNC B1 ;  /* 0x0000000000017941 */ /* 0x000fea0003800000 */
.L_x_70:
        /* <DEDUP_REMOVED lines=9> */
.L_x_73:
[----:B------:R-:W-:Y:S05]  /*3d60*/  BSYNC B1 ;  /* 0x0000000000017941 */ /* 0x000fea0003800000 */
.L_x_72:
[----:B-----5:R-:W-:Y:S01]  /*3d70*/  HADD2.F32 R14, -RZ, R114.H0_H0 ;  /* 0x20000072ff0e7230 */ /* 0x020fe20000004100 */
[----:B------:R-:W-:Y:S01]  /*3d80*/  ISETP.GT.AND P3, PT, R4, 0x30, PT ;  /* 0x000000300400780c */ /* 0x000fe20003f64270 */
[----:B------:R-:W-:Y:S03]  /*3d90*/  BSSY B1, `(.L_x_74) ;  /* 0x0000008000017945 */ /* 0x000fe60003800000 */
[----:B------:R-:W-:-:S04]  /*3da0*/  FMUL R14, R14, R89 ;  /* 0x000000590e0e7220 */ /* 0x000fc80000400000 */
[----:B------:R-:W-:-:S05]  /*3db0*/  FFMA R14, R79, R88, R14 ;  /* 0x000000584f0e7223 */ /* 0x000fca000000000e */
[----:B------:R-:W-:-:S05]  /*3dc0*/  F2FP.F16.F32.PACK_AB R14, RZ, R14 ;  /* 0x0000000eff0e723e */ /* 0x000fca00000000ff */
[----:B------:R0:W-:Y:S01]  /*3dd0*/  @P0 STG.E.U16 desc[UR40][R58.64+0x52], R14 ;  /* 0x0000520e3a000986 */ /* 0x0001e2000c101528 */
[----:B------:R-:W-:-:S13]  /*3de0*/  ISETP.GT.AND P0, PT, R3, RZ, P3 ;  /* 0x000000ff0300720c */ /* 0x000fda0001f04270 */
[----:B0-----:R-:W-:Y:S05]  /*3df0*/  @!P0 BRA `(.L_x_75) ;  /* 0x0000000000048947 */ /* 0x001fea0003800000 */
[----:B------:R0:W5:Y:S02]  /*3e00*/  LDG.E.LTC128B.U16 R114, desc[UR40][R6.64+0x60] ;  /* 0x0000602806727981 */ /* 0x000164000c1e1520 */
.L_x_75:
[----:B------:R-:W-:Y:S05]  /*3e10*/  BSYNC B1 ;  /* 0x0000000000017941 */ /* 0x000fea0003800000 */
.L_x_74:
[----:B-----5:R-:W-:Y:S01]  /*3e20*/  HADD2.F32 R14, -RZ, R114.H0_H0 ;  /* 0x20000072ff0e7230 */ /* 0x020fe20000004100 */
[----:B------:R-:W-:Y:S01]  /*3e30*/  ISETP.GT.AND P2, PT, R4, 0x31, PT ;  /* 0x000000310400780c */ /* 0x000fe20003f44270 */
[----:B------:R-:W-:Y:S01]  /*3e40*/  @P0 IMAD.MOV.U32 R20, RZ, RZ, R104 ;  /* 0x000000ffff140224 */ /* 0x000fe200078e0068 */
[----:B------:R-:W-:Y:S01]  /*3e50*/  BSSY B1, `(.L_x_76) ;  /* 0x0000009000017945 */ /* 0x000fe20003800000 */
[----:B------:R-:W-:Y:S02]  /*3e60*/  @P0 IMAD.MOV.U32 R21, RZ, RZ, R105 ;  /* 0x000000ffff150224 */ /* 0x000fe400078e0069 */
[----:B------:R-:W-:-:S04]  /*3e70*/  FMUL R19, R14, R89 ;  /* 0x000000590e137220 */ /* 0x000fc80000400000 */
[----:B------:R-:W-:-:S05]  /*3e80*/  FFMA R19, R80, R88, R19 ;  /* 0x0000005850137223 */ /* 0x000fca0000000013 */
[----:B------:R-:W-:-:S05]  /*3e90*/  F2FP.F16.F32.PACK_AB R19, RZ, R19 ;  /* 0x00000013ff13723e */ /* 0x000fca00000000ff */
[----:B------:R0:W-:Y:S01]  /*3ea0*/  @P0 STG.E.U16 desc[UR40][R20.64+0x60], R19 ;  /* 0x0000601314000986 */ /* 0x0001e2000c101528 */
[----:B------:R-:W-:-:S13]  /*3eb0*/  ISETP.GT.AND P0, PT, R3, RZ, P2 ;  /* 0x000000ff0300720c */ /* 0x000fda0001704270 */
[----:B0-----:R-:W-:Y:S05]  /*3ec0*/  @!P0 BRA `(.L_x_77) ;  /* 0x0000000000048947 */ /* 0x001fea0003800000 */
[----:B------:R0:W5:Y:S02]  /*3ed0*/  LDG.E.LTC128B.U16 R114, desc[UR40][R6.64+0x62] ;  /* 0x0000622806727981 */ /* 0x000164000c1e1520 */
.L_x_77:
[----:B------:R-:W-:Y:S05]  /*3ee0*/  BSYNC B1 ;  /* 0x0000000000017941 */ /* 0x000fea0003800000 */
.L_x_76:
        /* <DEDUP_REMOVED lines=11> */
.L_x_79:
[----:B------:R-:W-:Y:S05]  /*3fa0*/  BSYNC B1 ;  /* 0x0000000000017941 */ /* 0x000fea0003800000 */
.L_x_78:
        /* <DEDUP_REMOVED lines=9> */
.L_x_81:
[----:B------:R-:W-:Y:S05]  /*4040*/  BSYNC B1 ;  /* 0x0000000000017941 */ /* 0x000fea0003800000 */
.L_x_80:
        /* <DEDUP_REMOVED lines=10> */
.L_x_83:
[----:B------:R-:W-:Y:S05]  /*40f0*/  BSYNC B1 ;  /* 0x0000000000017941 */ /* 0x000fea0003800000 */
.L_x_82:
        /* <DEDUP_REMOVED lines=8> */
[----:B------:R-:W-:-:S05]  /*4180*/  IADD3 R20, P0, R15, R110, RZ ;  /* 0x0000006e0f147210 */ /* 0x000fca0007f1e0ff */
[----:B------:R-:W-:Y:S01]  /*4190*/  IMAD.X R21, R5, 0x1, R111, P0 ;  /* 0x0000000105157824 */ /* 0x000fe200000e066f */
[----:B------:R-:W-:-:S05]  /*41a0*/  IADD3 R64, P0, R15, R110, RZ ;  /* 0x0000006e0f407210 */ /* 0x000fca0007f1e0ff */
[----:B------:R-:W-:Y:S01]  /*41b0*/  IMAD.X R65, R5, 0x1, R111, P0 ;  /* 0x0000000105417824 */ /* 0x000fe200000e066f */
[----:B------:R-:W-:-:S05]  /*41c0*/  IADD3 R14, P0, R15, R104, RZ ;  /* 0x000000680f0e7210 */ /* 0x000fca0007f1e0ff */
[----:B------:R-:W-:Y:S01]  /*41d0*/  IMAD.X R15, R5, 0x1, R105, P0 ;  /* 0x00000001050f7824 */ /* 0x000fe200000e0669 */
[----:B------:R-:W-:-:S04]  /*41e0*/  ISETP.GT.AND P0, PT, R4, 0x39, PT ;  /* 0x000000390400780c */ /* 0x000fc80003f04270 */
[----:B------:R-:W-:-:S13]  /*41f0*/  ISETP.GT.AND P4, PT, R3, RZ, P0 ;  /* 0x000000ff0300720c */ /* 0x000fda0000784270 */
[----:B0-----:R-:W-:Y:S05]  /*4200*/  @!P4 BRA `(.L_x_85) ;  /* 0x000000000004c947 */ /* 0x001fea0003800000 */
[----:B------:R0:W5:Y:S02]  /*4210*/  LDG.E.LTC128B.U16 R114, desc[UR40][R6.64+0x72] ;  /* 0x0000722806727981 */ /* 0x000164000c1e1520 */
.L_x_85:
[----:B------:R-:W-:Y:S05]  /*4220*/  BSYNC B1 ;  /* 0x0000000000017941 */ /* 0x000fea0003800000 */
.L_x_84:
        /* <DEDUP_REMOVED lines=9> */
.L_x_87:
[----:B------:R-:W-:Y:S05]  /*42c0*/  BSYNC B1 ;  /* 0x0000000000017941 */ /* 0x000fea0003800000 */
.L_x_86:
        /* <DEDUP_REMOVED lines=9> */
.L_x_89:
[----:B------:R-:W-:Y:S05]  /*4360*/  BSYNC B1 ;  /* 0x0000000000017941 */ /* 0x000fea0003800000 */
.L_x_88:
[----:B-----5:R-:W-:-:S05]  /*4370*/  HADD2.F32 R4, -RZ, R114.H0_H0 ;  /* 0x20000072ff047230 */ /* 0x020fca0000004100 */
[----:B------:R-:W-:-:S04]  /*4380*/  FMUL R4, R4, R89 ;  /* 0x0000005904047220 */ /* 0x000fc80000400000 */
[----:B------:R-:W-:-:S05]  /*4390*/  FFMA R4, R87, R88, R4 ;  /* 0x0000005857047223 */ /* 0x000fca0000000004 */
[----:B------:R-:W-:-:S04]  /*43a0*/  F2FP.F16.F32.PACK_AB R4, RZ, R4 ;  /* 0x00000004ff04723e */ /* 0x000fc800000000ff */
[----:B-1-34-:R-:W-:-:S05]  /*43b0*/  PRMT R6, R4, 0x7610, R6 ;  /* 0x0000761004067816 */ /* 0x01afca0000000006 */
[----:B------:R1:W-:Y:S01]  /*43c0*/  @P4 STG.E.U16 desc[UR40][R58.64+0x72], R6 ;  /* 0x000072063a004986 */ /* 0x0003e2000c101528 */
[----:B------:R-:W-:-:S13]  /*43d0*/  ISETP.GT.AND P4, PT, R3, 0x80, P6 ;  /* 0x000000800300780c */ /* 0x000fda0003784270 */
[----:B------:R-:W3:Y:S01]  /*43e0*/  @P4 LDG.E.LTC128B.U16 R114, desc[UR40][R62.64] ;  /* 0x000000283e724981 */ /* 0x000ee2000c1e1520 */
[----:B------:R-:W-:Y:S01]  /*43f0*/  BSSY B1, `(.L_x_90) ;  /* 0x000000a000017945 */ /* 0x000fe20003800000 */
[----:B---3--:R-:W-:-:S05]  /*4400*/  HADD2.F32 R4, -RZ, R114.H0_H0 ;  /* 0x20000072ff047230 */ /* 0x008fca0000004100 */
[----:B------:R-:W-:-:S04]  /*4410*/  FMUL R5, R4, R89 ;  /* 0x0000005904057220 */ /* 0x000fc80000400000 */
[----:B------:R-:W-:-:S05]  /*4420*/  FFMA R5, R24, R88, R5 ;  /* 0x0000005818057223 */ /* 0x000fca0000000005 */
[----:B------:R-:W-:-:S05]  /*4430*/  F2FP.F16.F32.PACK_AB R5, RZ, R5 ;  /* 0x00000005ff05723e */ /* 0x000fca00000000ff */
[----:B------:R1:W-:Y:S01]  /*4440*/  @P4 STG.E.U16 desc[UR40][R14.64], R5 ;  /* 0x000000050e004986 */ /* 0x0003e2000c101528 */
[----:B------:R-:W-:-:S04]  /*4450*/  ISETP.NE.AND P4, PT, R117, RZ, PT ;  /* 0x000000ff7500720c */ /* 0x000fc80003f85270 */
[----:B------:R-:W-:-:S13]  /*4460*/  ISETP.GT.AND P4, PT, R3, 0x80, P4 ;  /* 0x000000800300780c */ /* 0x000fda0002784270 */
[----:B-1----:R-:W-:Y:S05]  /*4470*/  @!P4 BRA `(.L_x_91) ;  /* 0x000000000004c947 */ /* 0x002fea0003800000 */
[----:B------:R1:W5:Y:S02]  /*4480*/  LDG.E.LTC128B.U16 R114, desc[UR40][R60.64+0x2] ;  /* 0x000002283c727981 */ /* 0x000364000c1e1520 */
.L_x_91:
[----:B------:R-:W-:Y:S05]  /*4490*/  BSYNC B1 ;  /* 0x0000000000017941 */ /* 0x000fea0003800000 */
.L_x_90:
[----:B-----5:R-:W-:Y:S01]  /*44a0*/  HADD2.F32 R4, -RZ, R114.H0_H0 ;  /* 0x20000072ff047230 */ /* 0x020fe20000004100 */
[----:B------:R-:W-:Y:S01]  /*44b0*/  ISETP.GT.AND P6, PT, R3, 0x88, P6 ;  /* 0x000000880300780c */ /* 0x000fe200037c4270 */
[----:B------:R-:W-:Y:S01]  /*44c0*/  @P4 IMAD.MOV.U32 R5, RZ, RZ, R15 ;  /* 0x000000ffff054224 */ /* 0x000fe200078e000f */
[----:B------:R-:W-:Y:S02]  /*44d0*/  BSSY B1, `(.L_x_92) ;  /* 0x0000009000017945 */ /* 0x000fe40003800000 */
[----:B------:R-:W-:-:S04]  /*44e0*/  FMUL R4, R4, R89 ;  /* 0x0000005904047220 */ /* 0x000fc80000400000 */
[----:B------:R-:W-:-:S05]  /*44f0*/  FFMA R4, R25, R88, R4 ;  /* 0x0000005819047223 */ /* 0x000fca0000000004 */
[----:B------:R-:W-:-:S04]  /*4500*/  F2FP.F16.F32.PACK_AB R4, RZ, R4 ;  /* 0x00000004ff04723e */ /* 0x000fc800000000ff */
[----:B------:R-:W-:Y:S01]  /*4510*/  PRMT R6, R4, 0x7610, R6 ;  /* 0x0000761004067816 */ /* 0x000fe20000000006 */
[----:B------:R-:W-:-:S05]  /*4520*/  @P4 IMAD.MOV.U32 R4, RZ, RZ, R14 ;  /* 0x000000ffff044224 */ /* 0x000fca00078e000e */
[----:B------:R3:W-:Y:S01]  /*4530*/  @P4 STG.E.U16 desc[UR40][R4.64+0x2], R6 ;  /* 0x0000020604004986 */ /* 0x0007e2000c101528 */
[----:B------:R-:W-:Y:S05]  /*4540*/  @!P6 BRA `(.L_x_93) ;  /* 0x000000000004e947 */ /* 0x000fea0003800000 */
[----:B------:R4:W5:Y:S02]  /*4550*/  LDG.E.LTC128B.U16 R114, desc[UR40][R8.64] ;  /* 0x0000002808727981 */ /* 0x000964000c1e1520 */
.L_x_93:
[----:B------:R-:W-:Y:S05]  /*4560*/  BSYNC B1 ;  /* 0x0000000000017941 */ /* 0x000fea0003800000 */
.L_x_92:
[----:B---3-5:R-:W-:Y:S01]  /*4570*/  HADD2.F32 R4, -RZ, R114.H0_H0 ;  /* 0x20000072ff047230 */ /* 0x028fe20000004100 */
[----:B------:R-:W-:Y:S01]  /*4580*/  ISETP.NE.AND P4, PT, R117, RZ, PT ;  /* 0x000000ff7500720c */ /* 0x000fe20003f85270 */
[----:B------:R-:W-:Y:S03]  /*4590*/  BSSY B1, `(.L_x_94) ;  /* 0x0000008000017945 */ /* 0x000fe60003800000 */
[----:B------:R-:W-:Y:S01]  /*45a0*/  FMUL R5, R4, R89 ;  /* 0x0000005904057220 */ /* 0x000fe20000400000 */
[----:B------:R-:W-:-:S03]  /*45b0*/  ISETP.GT.AND P4, PT, R3, 0x88, P4 ;  /* 0x000000880300780c */ /* 0x000fc60002784270 */
[----:B------:R-:W-:-:S05]  /*45c0*/  FFMA R5, R26, R88, R5 ;  /* 0x000000581a057223 */ /* 0x000fca0000000005 */
[----:B------:R-:W-:-:S05]  /*45d0*/  F2FP.F16.F32.PACK_AB R5, RZ, R5 ;  /* 0x00000005ff05723e */ /* 0x000fca00000000ff */
[----:B------:R3:W-:Y:S01]  /*45e0*/  @P6 STG.E.U16 desc[UR40][R20.64], R5 ;  /* 0x0000000514006986 */ /* 0x0007e2000c101528 */
[----:B------:R-:W-:Y:S05]  /*45f0*/  @!P4 BRA `(.L_x_95) ;  /* 0x000000000004c947 */ /* 0x000fea0003800000 */
[----:B------:R0:W5:Y:S02]  /*4600*/  LDG.E.LTC128B.U16 R114, desc[UR40][R12.64+0x2] ;  /* 0x000002280c727981 */ /* 0x000164000c1e1520 */
.L_x_95:
[----:B------:R-:W-:Y:S05]  /*4610*/  BSYNC B1 ;  /* 0x0000000000017941 */ /* 0x000fea0003800000 */
.L_x_94:
[----:B-----5:R-:W-:Y:S01]  /*4620*/  HADD2.F32 R4, -RZ, R114.H0_H0 ;  /* 0x20000072ff047230 */ /* 0x020fe20000004100 */
[----:B------:R-:W-:Y:S01]  /*4630*/  ISETP.NE.AND P6, PT, R115, RZ, PT ;  /* 0x000000ff7300720c */ /* 0x000fe20003fc5270 */
[----:B------:R-:W-:Y:S03]  /*4640*/  BSSY B1, `(.L_x_96) ;  /* 0x0000008000017945 */ /* 0x000fe60003800000 */
[----:B------:R-:W-:-:S04]  /*4650*/  FMUL R4, R4, R89 ;  /* 0x0000005904047220 */ /* 0x000fc80000400000 */
[----:B------:R-:W-:-:S05]  /*4660*/  FFMA R4, R27, R88, R4 ;  /* 0x000000581b047223 */ /* 0x000fca0000000004 */
[----:B------:R-:W-:-:S05]  /*4670*/  F2FP.F16.F32.PACK_AB R4, RZ, R4 ;  /* 0x00000004ff04723e */ /* 0x000fca00000000ff */
[----:B------:R0:W-:Y:S01]  /*4680*/  @P4 STG.E.U16 desc[UR40][R64.64+0x2], R4 ;  /* 0x0000020440004986 */ /* 0x0001e2000c101528 */
[----:B------:R-:W-:-:S13]  /*4690*/  ISETP.GT.AND P4, PT, R3, 0x80, P6 ;  /* 0x000000800300780c */ /* 0x000fda0003784270 */
[----:B0-----:R-:W-:Y:S05]  /*46a0*/  @!P4 BRA `(.L_x_97) ;  /* 0x000000000004c947 */ /* 0x001fea0003800000 */
[----:B------:R0:W5:Y:S02]  /*46b0*/  LDG.E.LTC128B.U16 R114, desc[UR40][R60.64+0x10] ;  /* 0x000010283c727981 */ /* 0x000164000c1e1520 */
.L_x_97:
[----:B------:R-:W-:Y:S05]  /*46c0*/  BSYNC B1 ;  /* 0x0000000000017941 */ /* 0x000fea0003800000 */
.L_x_96:
[----:B-----5:R-:W-:Y:S01]  /*46d0*/  HADD2.F32 R4, -RZ, R114.H0_H0 ;  /* 0x20000072ff047230 */ /* 0x020fe20000004100 */
[----:B------:R-:W-:Y:S01]  /*46e0*/  ISETP.NE.AND P6, PT, R118, RZ, PT ;  /* 0x000000ff7600720c */ /* 0x000fe20003fc5270 */
[----:B------:R-:W-:Y:S03]  /*46f0*/  BSSY B1, `(.L_x_98) ;  /* 0x000000b000017945 */ /* 0x000fe60003800000 */
[----:B---3--:R-:W-:Y:S01]  /*4700*/  FMUL R5, R4, R89 ;  /* 0x0000005904057220 */ /* 0x008fe20000400000 */
[----:B------:R-:W-:-:S03]  /*4710*/  @P4 IMAD.MOV.U32 R4, RZ, RZ, R14 ;  /* 0x000000ffff044224 */ /* 0x000fc600078e000e */
[----:B------:R-:W-:-:S05]  /*4720*/  FFMA R5, R28, R88, R5 ;  /* 0x000000581c057223 */ /* 0x000fca0000000005 */
[----:B------:R-:W-:-:S04]  /*4730*/  F2FP.F16.F32.PACK_AB R5, RZ, R5 ;  /* 0x00000005ff05723e */ /* 0x000fc800000000ff */
[----:B------:R-:W-:Y:S01]  /*4740*/  PRMT R6, R5, 0x7610, R6 ;  /* 0x0000761005067816 */ /* 0x000fe20000000006 */
[----:B------:R-:W-:-:S05]  /*4750*/  @P4 IMAD.MOV.U32 R5, RZ, RZ, R15 ;  /* 0x000000ffff054224 */ /* 0x000fca00078e000f */
[----:B------:R3:W-:Y:S01]  /*4760*/  @P4 STG.E.U16 desc[UR40][R4.64+0x10], R6 ;  /* 0x0000100604004986 */ /* 0x0007e2000c101528 */
[----:B------:R-:W-:-:S13]  /*4770*/  ISETP.GT.AND P4, PT, R3, 0x80, P6 ;  /* 0x000000800300780c */ /* 0x000fda0003784270 */
[----:B---3--:R-:W-:Y:S05]  /*4780*/  @!P4 BRA `(.L_x_99) ;  /* 0x000000000004c947 */ /* 0x008fea0003800000 */
[----:B------:R3:W5:Y:S02]  /*4790*/  LDG.E.LTC128B.U16 R114, desc[UR40][R60.64+0x12] ;  /* 0x000012283c727981 */ /* 0x000764000c1e1520 */
.L_x_99:
[----:B------:R-:W-:Y:S05]  /*47a0*/  BSYNC B1 ;  /* 0x0000000000017941 */ /* 0x000fea0003800000 */
.L_x_98:
[----:B-----5:R-:W-:Y:S01]  /*47b0*/  HADD2.F32 R4, -RZ, R114.H0_H0 ;  /* 0x20000072ff047230 */ /* 0x020fe20000004100 */
[----:B------:R-:W-:Y:S01]  /*47c0*/  BSSY B1, `(.L_x_100) ;  /* 0x000000c000017945 */ /* 0x000fe20003800000 */
[----:B------:R-:W-:-:S03]  /*47d0*/  @P4 IMAD.MOV.U32 R5, RZ, RZ, R15 ;  /* 0x000000ffff054224 */ /* 0x000fc600078e000f */
[----:B------:R-:W-:-:S04]  /*47e0*/  FMUL R4, R4, R89 ;  /* 0x0000005904047220 */ /* 0x000fc80000400000 */
[----:B------:R-:W-:-:S05]  /*47f0*/  FFMA R4, R29, R88, R4 ;  /* 0x000000581d047223 */ /* 0x000fca0000000004 */
[----:B------:R-:W-:-:S04]  /*4800*/  F2FP.F16.F32.PACK_AB R4, RZ, R4 ;  /* 0x00000004ff04723e */ /* 0x000fc800000000ff */
[----:B------:R-:W-:Y:S01]  /*4810*/  PRMT R6, R4, 0x7610, R6 ;  /* 0x0000761004067816 */ /* 0x000fe20000000006 */
[----:B------:R-:W-:-:S05]  /*4820*/  @P4 IMAD.MOV.U32 R4, RZ, RZ, R14 ;  /* 0x000000ffff044224 */ /* 0x000fca00078e000e */
[----:B------:R0:W-:Y:S01]  /*4830*/  @P4 STG.E.U16 desc[UR40][R4.64+0x12], R6 ;  /* 0x0000120604004986 */ /* 0x0001e2000c101528 */
[----:B------:R-:W-:-:S04]  /*4840*/  ISETP.NE.AND P4, PT, R115, RZ, PT ;  /* 0x000000ff7300720c */ /* 0x000fc80003f85270 */
[----:B------:R-:W-:-:S13]  /*4850*/  ISETP.GT.AND P4, PT, R3, 0x88, P4 ;  /* 0x000000880300780c */ /* 0x000fda0002784270 */
[----:B0-----:R-:W-:Y:S05]  /*4860*/  @!P4 BRA `(.L_x_101) ;  /* 0x000000000004c947 */ /* 0x001fea0003800000 */
[----:B------:R0:W5:Y:S02]  /*4870*/  LDG.E.LTC128B.U16 R114, desc[UR40][R12.64+0x10] ;  /* 0x000010280c727981 */ /* 0x000164000c1e1520 */
.L_x_101:
[----:B------:R-:W-:Y:S05]  /*4880*/  BSYNC B1 ;  /* 0x0000000000017941 */ /* 0x000fea0003800000 */
.L_x_100:
        /* <DEDUP_REMOVED lines=9> */
.L_x_103:
[----:B------:R-:W-:Y:S05]  /*4920*/  BSYNC B1 ;  /* 0x0000000000017941 */ /* 0x000fea0003800000 */
.L_x_102:
[----:B-----5:R-:W-:Y:S01]  /*4930*/  HADD2.F32 R4, -RZ, R114.H0_H0 ;  /* 0x20000072ff047230 */ /* 0x020fe20000004100 */
[----:B------:R-:W-:Y:S01]  /*4940*/  ISETP.NE.AND P6, PT, R119, RZ, PT ;  /* 0x000000ff7700720c */ /* 0x000fe20003fc5270 */
        /* <DEDUP_REMOVED lines=8> */
[----:B------:R-:W-:-:S13]  /*49d0*/  ISETP.GT.AND P4, PT, R3, 0x80, P6 ;  /* 0x000000800300780c */ /* 0x000fda0003784270 */
[----:B0-----:R-:W-:Y:S05]  /*49e0*/  @!P4 BRA `(.L_x_105) ;  /* 0x000000000004c947 */ /* 0x001fea0003800000 */
[----:B------:R0:W5:Y:S02]  /*49f0*/  LDG.E.LTC128B.U16 R114, desc[UR40][R60.64+0x20] ;  /* 0x000020283c727981 */ /* 0x000164000c1e1520 */
.L_x_105:
[----:B------:R-:W-:Y:S05]  /*4a00*/  BSYNC B1 ;  /* 0x0000000000017941 */ /* 0x000fea0003800000 */
.L_x_104:
[----:B-----5:R-:W-:Y:S01]  /*4a10*/  HADD2.F32 R4, -RZ, R114.H0_H0 ;  /* 0x20000072ff047230 */ /* 0x020fe20000004100 */
[----:B------:R-:W-:Y:S01]  /*4a20*/  ISETP.NE.AND P6, PT, R101, RZ, PT ;  /* 0x000000ff6500720c */ /* 0x000fe20003fc5270 */
[----:B------:R-:W-:Y:S03]  /*4a30*/  BSSY B1, `(.L_x_106) ;  /* 0x000000b000017945 */ /* 0x000fe60003800000 */
[----:B------:R-:W-:Y:S01]  /*4a40*/  FMUL R5, R4, R89 ;  /* 0x0000005904057220 */ /* 0x000fe20000400000 */
[----:B------:R-:W-:-:S03]  /*4a50*/  @P4 IMAD.MOV.U32 R4, RZ, RZ, R14 ;  /* 0x000000ffff044224 */ /* 0x000fc600078e000e */
        /* <DEDUP_REMOVED lines=8> */
.L_x_107:
[----:B------:R-:W-:Y:S05]  /*4ae0*/  BSYNC B1 ;  /* 0x0000000000017941 */ /* 0x000fea0003800000 */
.L_x_106:
        /* <DEDUP_REMOVED lines=13> */
.L_x_109:
[----:B------:R-:W-:Y:S05]  /*4bc0*/  BSYNC B1 ;  /* 0x0000000000017941 */ /* 0x000fea0003800000 */
.L_x_108:
[----:B-----5:R-:W-:Y:S01]  /*4bd0*/  HADD2.F32 R4, -RZ, R114.H0_H0 ;  /* 0x20000072ff047230 */ /* 0x020fe20000004100 */
[----:B------:R-:W-:Y:S04]  /*4be0*/  BSSY B1, `(.L_x_110) ;  /* 0x000000b000017945 */ /* 0x000fe80003800000 */
        /* <DEDUP_REMOVED lines=10> */
.L_x_111:
[----:B------:R-:W-:Y:S05]  /*4c90*/  BSYNC B1 ;  /* 0x0000000000017941 */ /* 0x000fea0003800000 */
.L_x_110:
        /* <DEDUP_REMOVED lines=13> */
.L_x_113:
[----:B------:R-:W-:Y:S05]  /*4d70*/  BSYNC B1 ;  /* 0x0000000000017941 */ /* 0x000fea0003800000 */
.L_x_112:
        /* <DEDUP_REMOVED lines=13> */
.L_x_115:
[----:B------:R-:W-:Y:S05]  /*4e50*/  BSYNC B1 ;  /* 0x0000000000017941 */ /* 0x000fea0003800000 */
.L_x_114:
        /* <DEDUP_REMOVED lines=13> */
.L_x_117:
[----:B------:R-:W-:Y:S05]  /*4f30*/  BSYNC B1 ;  /* 0x0000000000017941 */ /* 0x000fea0003800000 */
.L_x_116:
        /* <DEDUP_REMOVED lines=12> */
.L_x_119:
[----:B------:R-:W-:Y:S05]  /*5000*/  BSYNC B1 ;  /* 0x0000000000017941 */ /* 0x000fea0003800000 */
.L_x_118:
        /* <DEDUP_REMOVED lines=13> */
.L_x_121:
[----:B------:R-:W-:Y:S05]  /*50e0*/  BSYNC B1 ;  /* 0x0000000000017941 */ /* 0x000fea0003800000 */
.L_x_120:
        /* <DEDUP_REMOVED lines=13> */
.L_x_123:
[----:B------:R-:W-:Y:S05]  /*51c0*/  BSYNC B1 ;  /* 0x0000000000017941 */ /* 0x000fea0003800000 */
.L_x_122:
        /* <DEDUP_REMOVED lines=13> */
.L_x_125:
[----:B------:R-:W-:Y:S05]  /*52a0*/  BSYNC B1 ;  /* 0x0000000000017941 */ /* 0x000fea0003800000 */
.L_x_124:
        /* <DEDUP_REMOVED lines=12> */
.L_x_127:
[----:B------:R-:W-:Y:S05]  /*5370*/  BSYNC B1 ;  /* 0x0000000000017941 */ /* 0x000fea0003800000 */
.L_x_126:
        /* <DEDUP_REMOVED lines=13> */
.L_x_129:
[----:B------:R-:W-:Y:S05]  /*5450*/  BSYNC B1 ;  /* 0x0000000000017941 */ /* 0x000fea0003800000 */
.L_x_128:
        /* <DEDUP_REMOVED lines=12> */
.L_x_131:
[----:B------:R-:W-:Y:S05]  /*5520*/  BSYNC B1 ;  /* 0x0000000000017941 */ /* 0x000fea0003800000 */
.L_x_130:
        /* <DEDUP_REMOVED lines=12> */
.L_x_133:
[----:B------:R-:W-:Y:S05]  /*55f0*/  BSYNC B1 ;  /* 0x0000000000017941 */ /* 0x000fea0003800000 */
.L_x_132:
[----:B-----5:R-:W-:Y:S01]  /*5600*/  HADD2.F32 R4, -RZ, R114.H0_H0 ;  /* 0x20000072ff047230 */ /* 0x020fe20000004100 */
[----:B------:R-:W-:Y:S01]  /*5610*/  ISETP.GT.AND P5, PT, R3, 0x88, P5 ;  /* 0x000000880300780c */ /* 0x000fe20002fa4270 */
        /* <DEDUP_REMOVED lines=8> */
[----:B------:R-:W-:Y:S05]  /*56a0*/  @!P5 BRA `(.L_x_135) ;  /* 0x000000000004d947 */ /* 0x000fea0003800000 */
[----:B------:R0:W5:Y:S02]  /*56b0*/  LDG.E.LTC128B.U16 R114, desc[UR40][R12.64+0x52] ;  /* 0x000052280c727981 */ /* 0x000164000c1e1520 */
.L_x_135:
[----:B------:R-:W-:Y:S05]  /*56c0*/  BSYNC B1 ;  /* 0x0000000000017941 */ /* 0x000fea0003800000 */
.L_x_134:
[----:B0----5:R-:W-:Y:S01]  /*56d0*/  HADD2.F32 R4, -RZ, R114.H0_H0 ;  /* 0x20000072ff047230 */ /* 0x021fe20000004100 */
        /* <DEDUP_REMOVED lines=11> */
.L_x_137:
[----:B------:R-:W-:Y:S05]  /*5790*/  BSYNC B1 ;  /* 0x0000000000017941 */ /* 0x000fea0003800000 */
.L_x_136:
[----:B0----5:R-:W-:Y:S01]  /*57a0*/  HADD2.F32 R4, -RZ, R114.H0_H0 ;  /* 0x20000072ff047230 */ /* 0x021fe20000004100 */
        /* <DEDUP_REMOVED lines=11> */
.L_x_139:
[----:B------:R-:W-:Y:S05]  /*5860*/  BSYNC B1 ;  /* 0x0000000000017941 */ /* 0x000fea0003800000 */
.L_x_138:
        /* <DEDUP_REMOVED lines=12> */
.L_x_141:
[----:B------:R-:W-:Y:S05]  /*5930*/  BSYNC B1 ;  /* 0x0000000000017941 */ /* 0x000fea0003800000 */
.L_x_140:
        /* <DEDUP_REMOVED lines=12> */
.L_x_143:
[----:B------:R-:W-:Y:S05]  /*5a00*/  BSYNC B1 ;  /* 0x0000000000017941 */ /* 0x000fea0003800000 */
.L_x_142:
        /* <DEDUP_REMOVED lines=12> */
.L_x_145:
[----:B------:R-:W-:Y:S05]  /*5ad0*/  BSYNC B1 ;  /* 0x0000000000017941 */ /* 0x000fea0003800000 */
.L_x_144:
        /* <DEDUP_REMOVED lines=12> */
.L_x_147:
[----:B------:R-:W-:Y:S05]  /*5ba0*/  BSYNC B1 ;  /* 0x0000000000017941 */ /* 0x000fea0003800000 */
.L_x_146:
        /* <DEDUP_REMOVED lines=9> */
.L_x_149:
[----:B------:R-:W-:Y:S05]  /*5c40*/  BSYNC B1 ;  /* 0x0000000000017941 */ /* 0x000fea0003800000 */
.L_x_148:
        /* <DEDUP_REMOVED lines=12> */
.L_x_151:
[----:B------:R-:W-:Y:S05]  /*5d10*/  BSYNC B1 ;  /* 0x0000000000017941 */ /* 0x000fea0003800000 */
.L_x_150:
[----:B------:R-:W-:Y:S05]  /*5d20*/  @!P0 BRA `(.L_x_152) ;  /* 0x0000001400848947 */ /* 0x000fea0003800000 */
[----:B-----5:R-:W-:-:S05]  /*5d30*/  HADD2.F32 R114, -RZ, R114.H0_H0 ;  /* 0x20000072ff727230 */ /* 0x020fca0000004100 */
[----:B------:R-:W-:-:S04]  /*5d40*/  FMUL R114, R114, R89 ;  /* 0x0000005972727220 */ /* 0x000fc80000400000 */
[----:B------:R-:W-:-:S05]  /*5d50*/  FFMA R114, R55, R88, R114 ;  /* 0x0000005837727223 */ /* 0x000fca0000000072 */
[----:B------:R-:W-:-:S05]  /*5d60*/  F2FP.F16.F32.PACK_AB R114, RZ, R114 ;  /* 0x00000072ff72723e */ /* 0x000fca00000000ff */
[----:B------:R0:W-:Y:S01]  /*5d70*/  STG.E.U16 desc[UR40][R10.64+0x72], R114 ;  /* 0x000072720a007986 */ /* 0x0001e2000c101528 */
[----:B------:R-:W-:Y:S05]  /*5d80*/  BRA `(.L_x_152) ;  /* 0x00000014006c7947 */ /* 0x000fea0003800000 */
.L_x_29:
[----:B------:R-:W-:Y:S01]  /*5d90*/  ULDC.64 UR4, c[0x0][0x5c0] ;  /* 0x0001700000047ab9 */ /* 0x000fe20000000a00 */
[-C--:B------:R-:W-:Y:S01]  /*5da0*/  FMUL R56, R56, R88.reuse ;  /* 0x0000005838387220 */ /* 0x080fe20000400000 */
[----:B------:R-:W-:Y:S01]  /*5db0*/  LEA R10, P1, R112, UR4, 0x1 ;  /* 0x00000004700a7c11 */ /* 0x000fe2000f8208ff */
[----:B------:R-:W-:Y:S01]  /*5dc0*/  IMAD.SHL.U32 R7, R94, 0x2, RZ ;  /* 0x000000025e077824 */ /* 0x000fe200078e00ff */
[----:B------:R-:W-:Y:S01]  /*5dd0*/  ISETP.GT.AND P3, PT, R4, 0x1, PT ;  /* 0x000000010400780c */ /* 0x000fe20003f64270 */
[----:B------:R-:W-:Y:S01]  /*5de0*/  FMUL R57, R57, R88 ;  /* 0x0000005839397220 */ /* 0x000fe20000400000 */
[----:B------:R-:W-:Y:S01]  /*5df0*/  F2FP.F16.F32.PACK_AB R56, RZ, R56 ;  /* 0x00000038ff38723e */ /* 0x000fe200000000ff */
[-C--:B------:R-:W-:Y:S01]  /*5e00*/  FMUL R58, R58, R88.reuse ;  /* 0x000000583a3a7220 */ /* 0x080fe20000400000 */
[----:B------:R-:W-:Y:S01]  /*5e10*/  LEA.HI.X R11, R112, UR5, R105, 0x1, P1 ;  /* 0x00000005700b7c11 */ /* 0x000fe200088f0c69 */
[-C--:B------:R-:W-:Y:S01]  /*5e20*/  FMUL R59, R59, R88.reuse ;  /* 0x000000583b3b7220 */ /* 0x080fe20000400000 */
[----:B------:R-:W-:Y:S01]  /*5e30*/  ISETP.GT.AND P1, PT, R3, RZ, P3 ;  /* 0x000000ff0300720c */ /* 0x000fe20001f24270 */
[----:B------:R-:W-:Y:S01]  /*5e40*/  IMAD.SHL.U32 R19, R95, 0x2, RZ ;  /* 0x000000025f137824 */ /* 0x000fe200078e00ff */
[----:B------:R-:W-:Y:S01]  /*5e50*/  ISETP.GT.AND P2, PT, R3, 0x8, P6 ;  /* 0x000000080300780c */ /* 0x000fe20003744270 */
[----:B------:R-:W-:Y:S01]  /*5e60*/  @P0 STG.E.U16 desc[UR40][R10.64], R56 ;  /* 0x000000380a000986 */ /* 0x000fe2000c101528 */
[----:B------:R-:W-:Y:S01]  /*5e70*/  SHF.L.U64.HI R5, R94, 0x1, R93 ;  /* 0x000000015e057819 */ /* 0x000fe2000001025d */
[----:B------:R-:W-:Y:S01]  /*5e80*/  FMUL R60, R60, R88 ;  /* 0x000000583c3c7220 */ /* 0x000fe20000400000 */
[----:B------:R-:W-:Y:S01]  /*5e90*/  IADD3 R8, P0, R7, R10, RZ ;  /* 0x0000000a07087210 */ /* 0x000fe20007f1e0ff */
[-C--:B------:R-:W-:Y:S01]  /*5ea0*/  FMUL R61, R61, R88.reuse ;  /* 0x000000583d3d7220 */ /* 0x080fe20000400000 */
[----:B------:R-:W-:Y:S01]  /*5eb0*/  F2FP.F16.F32.PACK_AB R57, RZ, R57 ;  /* 0x00000039ff39723e */ /* 0x000fe200000000ff */
[----:B------:R-:W-:Y:S01]  /*5ec0*/  FMUL R63, R63, R88 ;  /* 0x000000583f3f7220 */ /* 0x000fe20000400000 */
[----:B------:R-:W-:Y:S01]  /*5ed0*/  F2FP.F16.F32.PACK_AB R58, RZ, R58 ;  /* 0x0000003aff3a723e */ /* 0x000fe200000000ff */
[----:B------:R-:W-:Y:S01]  /*5ee0*/  IMAD.X R9, R5, 0x1, R11, P0 ;  /* 0x0000000105097824 */ /* 0x000fe200000e060b */
[----:B------:R-:W-:Y:S01]  /*5ef0*/  ISETP.GT.AND P0, PT, R3, 0x8, P3 ;  /* 0x000000080300780c */ /* 0x000fe20001f04270 */
[----:B------:R-:W-:Y:S01]  /*5f00*/  @P1 STG.E.U16 desc[UR40][R10.64+0x2], R57 ;  /* 0x000002390a001986 */ /* 0x000fe2000c101528 */
[----:B------:R-:W-:Y:S01]  /*5f10*/  F2FP.F16.F32.PACK_AB R59, RZ, R59 ;  /* 0x0000003bff3b723e */ /* 0x000fe200000000ff */
[----:B------:R-:W-:Y:S01]  /*5f20*/  FMUL R62, R62, R88 ;  /* 0x000000583e3e7220 */ /* 0x000fe20000400000 */
[----:B------:R-:W-:Y:S01]  /*5f30*/  SHF.L.U64.HI R13, R95, 0x1, R92 ;  /* 0x000000015f0d7819 */ /* 0x000fe2000001025c */
[----:B------:R-:W-:Y:S01]  /*5f40*/  @P2 STG.E.U16 desc[UR40][R8.64], R58 ;  /* 0x0000003a08002986 */ /* 0x000fe2000c101528 */
[----:B------:R-:W-:Y:S01]  /*5f50*/  IADD3 R6, P1, P2, R19, R10, R7 ;  /* 0x0000000a13067210 */ /* 0x000fe20007a3e007 */
[-C--:B------:R-:W-:Y:S01]  /*5f60*/  FMUL R64, R64, R88.reuse ;  /* 0x0000005840407220 */ /* 0x080fe20000400000 */
[C---:B------:R-:W-:Y:S01]  /*5f70*/  ISETP.GT.AND P4, PT, R4.reuse, 0x8, PT ;  /* 0x000000080400780c */ /* 0x040fe20003f84270 */
[-C--:B------:R-:W-:Y:S01]  /*5f80*/  FMUL R65, R65, R88.reuse ;  /* 0x0000005841417220 */ /* 0x080fe20000400000 */
[----:B------:R-:W-:Y:S01]  /*5f90*/  ISETP.GT.AND P3, PT, R4, 0x9, PT ;  /* 0x000000090400780c */ /* 0x000fe20003f64270 */
[-C--:B------:R-:W-:Y:S01]  /*5fa0*/  FMUL R66, R66, R88.reuse ;  /* 0x0000005842427220 */ /* 0x080fe20000400000 */
[----:B------:R-:W-:Y:S01]  /*5fb0*/  IADD3.X R7, R13, R11, R5, P1, P2 ;  /* 0x0000000b0d077210 */ /* 0x000fe20000fe4405 */
[----:B------:R-:W-:Y:S01]  /*5fc0*/  @P0 STG.E.U16 desc[UR40][R8.64+0x2], R59 ;  /* 0x0000023b08000986 */ /* 0x000fe2000c101528 */
[----:B------:R-:W-:Y:S01]  /*5fd0*/  ISETP.GT.AND P1, PT, R3, RZ, P4 ;  /* 0x000000ff0300720c */ /* 0x000fe20002724270 */
[-C--:B------:R-:W-:Y:S01]  /*5fe0*/  FMUL R67, R67, R88.reuse ;  /* 0x0000005843437220 */ /* 0x080fe20000400000 */
[----:B------:R-:W-:Y:S01]  /*5ff0*/  ISETP.GT.AND P0, PT, R3, RZ, P3 ;  /* 0x000000ff0300720c */ /* 0x000fe20001f04270 */
[----:B------:R-:W-:Y:S01]  /*6000*/  FMUL R68, R68, R88 ;  /* 0x0000005844447220 */ /* 0x000fe20000400000 */
[----:B------:R-:W-:Y:S01]  /*6010*/  F2FP.F16.F32.PACK_AB R60, RZ, R60 ;  /* 0x0000003cff3c723e */ /* 0x000fe200000000ff */
[-C--:B------:R-:W-:Y:S01]  /*6020*/  FMUL R69, R69, R88.reuse ;  /* 0x0000005845457220 */ /* 0x080fe20000400000 */
[----:B------:R-:W-:Y:S01]  /*6030*/  F2FP.F16.F32.PACK_AB R61, RZ, R61 ;  /* 0x0000003dff3d723e */ /* 0x000fe200000000ff */
[-C--:B------:R-:W-:Y:S01]  /*6040*/  FMUL R70, R70, R88.reuse ;  /* 0x0000005846467220 */ /* 0x080fe20000400000 */
[----:B------:R-:W-:Y:S01]  /*6050*/  F2FP.F16.F32.PACK_AB R63, RZ, R63 ;  /* 0x0000003fff3f723e */ /* 0x000fe200000000ff */
[----:B------:R-:W-:Y:S01]  /*6060*/  FMUL R71, R71, R88 ;  /* 0x0000005847477220 */ /* 0x000fe20000400000 */
[----:B------:R-:W-:Y:S01]  /*6070*/  F2FP.F16.F32.PACK_AB R62, RZ, R62 ;  /* 0x0000003eff3e723e */ /* 0x000fe200000000ff */
[----:B------:R-:W-:Y:S01]  /*6080*/  FMUL R72, R72, R88 ;  /* 0x0000005848487220 */ /* 0x000fe20000400000 */
[----:B------:R-:W-:Y:S01]  /*6090*/  F2FP.F16.F32.PACK_AB R64, RZ, R64 ;  /* 0x00000040ff40723e */ /* 0x000fe200000000ff */
[----:B------:R-:W-:Y:S01]  /*60a0*/  @P1 STG.E.U16 desc[UR40][R10.64+0x10], R60 ;  /* 0x0000103c0a001986 */ /* 0x000fe2000c101528 */
[----:B------:R-:W-:Y:S01]  /*60b0*/  ISETP.GT.AND P1, PT, R3, 0x8, P4 ;  /* 0x000000080300780c */ /* 0x000fe20002724270 */
[-C--:B------:R-:W-:Y:S01]  /*60c0*/  FMUL R73, R73, R88.reuse ;  /* 0x0000005849497220 */ /* 0x080fe20000400000 */
[----:B------:R-:W-:Y:S01]  /*60d0*/  ISETP.GT.AND P2, PT, R4, 0x11, PT ;  /* 0x000000110400780c */ /* 0x000fe20003f44270 */
[----:B------:R-:W-:Y:S01]  /*60e0*/  @P0 STG.E.U16 desc[UR40][R10.64+0x12], R61 ;  /* 0x0000123d0a000986 */ /* 0x000fe2000c101528 */
[----:B------:R-:W-:Y:S01]  /*60f0*/  ISETP.GT.AND P0, PT, R3, 0x8, P3 ;  /* 0x000000080300780c */ /* 0x000fe20001f04270 */
[-C--:B------:R-:W-:Y:S01]  /*6100*/  FMUL R74, R74, R88.reuse ;  /* 0x000000584a4a7220 */ /* 0x080fe20000400000 */
[----:B------:R-:W-:Y:S01]  /*6110*/  ISETP.GT.AND P3, PT, R4, 0x10, PT ;  /* 0x000000100400780c */ /* 0x000fe20003f64270 */
[-C--:B------:R-:W-:Y:S01]  /*6120*/  FMUL R75, R75, R88.reuse ;  /* 0x000000584b4b7220 */ /* 0x080fe20000400000 */
[----:B------:R-:W-:Y:S01]  /*6130*/  F2FP.F16.F32.PACK_AB R65, RZ, R65 ;  /* 0x00000041ff41723e */ /* 0x000fe200000000ff */
[----:B------:R-:W-:Y:S01]  /*6140*/  FMUL R76, R76, R88 ;  /* 0x000000584c4c7220 */ /* 0x000fe20000400000 */
[----:B------:R-:W-:Y:S01]  /*6150*/  F2FP.F16.F32.PACK_AB R66, RZ, R66 ;  /* 0x00000042ff42723e */ /* 0x000fe200000000ff */
[----:B------:R-:W-:Y:S01]  /*6160*/  FMUL R77, R77, R88 ;  /* 0x000000584d4d7220 */ /* 0x000fe20000400000 */
[----:B------:R-:W-:Y:S01]  /*6170*/  F2FP.F16.F32.PACK_AB R67, RZ, R67 ;  /* 0x00000043ff43723e */ /* 0x000fe200000000ff */
[----:B------:R-:W-:Y:S01]  /*6180*/  @P1 STG.E.U16 desc[UR40][R8.64+0x10], R62 ;  /* 0x0000103e08001986 */ /* 0x000fe2000c101528 */
[----:B------:R-:W-:Y:S01]  /*6190*/  F2FP.F16.F32.PACK_AB R68, RZ, R68 ;  /* 0x00000044ff44723e */ /* 0x000fe200000000ff */
[-C--:B------:R-:W-:Y:S01]  /*61a0*/  FMUL R78, R78, R88.reuse ;  /* 0x000000584e4e7220 */ /* 0x080fe20000400000 */
[----:B------:R-:W-:Y:S01]  /*61b0*/  ISETP.GT.AND P1, PT, R4, 0x19, PT ;  /* 0x000000190400780c */ /* 0x000fe20003f24270 */
[----:B------:R-:W-:Y:S01]  /*61c0*/  @P0 STG.E.U16 desc[UR40][R8.64+0x12], R63 ;  /* 0x0000123f08000986 */ /* 0x000fe2000c101528 */
[----:B------:R-:W-:Y:S01]  /*61d0*/  ISETP.GT.AND P0, PT, R3, RZ, P3 ;  /* 0x000000ff0300720c */ /* 0x000fe20001f04270 */
[-C--:B------:R-:W-:Y:S01]  /*61e0*/  FMUL R79, R79, R88.reuse ;  /* 0x000000584f4f7220 */ /* 0x080fe20000400000 */
[----:B------:R-:W-:Y:S01]  /*61f0*/  F2FP.F16.F32.PACK_AB R69, RZ, R69 ;  /* 0x00000045ff45723e */ /* 0x000fe200000000ff */
[----:B------:R-:W-:Y:S01]  /*6200*/  FMUL R80, R80, R88 ;  /* 0x0000005850507220 */ /* 0x000fe20000400000 */
[----:B------:R-:W-:Y:S01]  /*6210*/  F2FP.F16.F32.PACK_AB R70, RZ, R70 ;  /* 0x00000046ff46723e */ /* 0x000fe200000000ff */
        /* <DEDUP_REMOVED lines=8> */
[----:B------:R-:W-:Y:S01]  /*62a0*/  @P0 STG.E.U16 desc[UR40][R10.64+0x20], R64 ;  /* 0x000020400a000986 */ /* 0x000fe2000c101528 */
[----:B------:R-:W-:Y:S01]  /*62b0*/  ISETP.GT.AND P0, PT, R3, RZ, P2 ;  /* 0x000000ff0300720c */ /* 0x000fe20001704270 */
[-C--:B------:R-:W-:Y:S01]  /*62c0*/  FMUL R85, R85, R88.reuse ;  /* 0x0000005855557220 */ /* 0x080fe20000400000 */
[----:B------:R-:W-:Y:S01]  /*62d0*/  F2FP.F16.F32.PACK_AB R75, RZ, R75 ;  /* 0x0000004bff4b723e */ /* 0x000fe200000000ff */
[-C--:B------:R-:W-:Y:S01]  /*62e0*/  FMUL R86, R86, R88.reuse ;  /* 0x0000005856567220 */ /* 0x080fe20000400000 */
[----:B------:R-:W-:Y:S01]  /*62f0*/  ISETP.GT.AND P5, PT, R4, 0x28, PT ;  /* 0x000000280400780c */ /* 0x000fe20003fa4270 */
[----:B------:R-:W-:Y:S01]  /*6300*/  FMUL R87, R87, R88 ;  /* 0x0000005857577220 */ /* 0x000fe20000400000 */
[----:B------:R-:W-:Y:S01]  /*6310*/  F2FP.F16.F32.PACK_AB R76, RZ, R76 ;  /* 0x0000004cff4c723e */ /* 0x000fe200000000ff */
[-C--:B------:R-:W-:Y:S01]  /*6320*/  FMUL R24, R24, R88.reuse ;  /* 0x0000005818187220 */ /* 0x080fe20000400000 */
[----:B------:R-:W-:Y:S01]  /*6330*/  ISETP.GT.AND P4, PT, R4, 0x29, PT ;  /* 0x000000290400780c */ /* 0x000fe20003f84270 */
[-C--:B------:R-:W-:Y:S01]  /*6340*/  FMUL R25, R25, R88.reuse ;  /* 0x0000005819197220 */ /* 0x080fe20000400000 */
[----:B------:R-:W-:Y:S01]  /*6350*/  F2FP.F16.F32.PACK_AB R77, RZ, R77 ;  /* 0x0000004dff4d723e */ /* 0x000fe200000000ff */
[----:B------:R-:W-:Y:S01]  /*6360*/  FMUL R26, R26, R88 ;  /* 0x000000581a1a7220 */ /* 0x000fe20000400000 */
[----:B------:R-:W-:Y:S01]  /*6370*/  F2FP.F16.F32.PACK_AB R78, RZ, R78 ;  /* 0x0000004eff4e723e */ /* 0x000fe200000000ff */
[----:B------:R-:W-:Y:S01]  /*6380*/  @P0 STG.E.U16 desc[UR40][R10.64+0x22], R65 ;  /* 0x000022410a000986 */ /* 0x000fe2000c101528 */
[----:B------:R-:W-:Y:S01]  /*6390*/  ISETP.GT.AND P0, PT, R3, 0x8, P3 ;  /* 0x000000080300780c */ /* 0x000fe20001f04270 */
[-C--:B------:R-:W-:Y:S01]  /*63a0*/  FMUL R27, R27, R88.reuse ;  /* 0x000000581b1b7220 */ /* 0x080fe20000400000 */
[----:B------:R-:W-:Y:S01]  /*63b0*/  F2FP.F16.F32.PACK_AB R79, RZ, R79 ;  /* 0x0000004fff4f723e */ /* 0x000fe200000000ff */
[-C--:B------:R-:W-:Y:S01]  /*63c0*/  FMUL R28, R28, R88.reuse ;  /* 0x000000581c1c7220 */ /* 0x080fe20000400000 */
[----:B------:R-:W-:Y:S01]  /*63d0*/  ISETP.GT.AND P3, PT, R4, 0x30, PT ;  /* 0x000000300400780c */ /* 0x000fe20003f64270 */
        /* <DEDUP_REMOVED lines=8> */
[----:B------:R-:W-:Y:S01]  /*6460*/  @P0 STG.E.U16 desc[UR40][R8.64+0x20], R66 ;  /* 0x0000204208000986 */ /* 0x000fe2000c101528 */
[----:B------:R-:W-:Y:S01]  /*6470*/  ISETP.GT.AND P0, PT, R3, 0x8, P2 ;  /* 0x000000080300780c */ /* 0x000fe20001704270 */
[-C--:B------:R-:W-:Y:S01]  /*6480*/  FMUL R33, R33, R88.reuse ;  /* 0x0000005821217220 */ /* 0x080fe20000400000 */
[----:B------:R-:W-:Y:S01]  /*6490*/  ISETP.GT.AND P2, PT, R4, 0x18, PT ;  /* 0x000000180400780c */ /* 0x000fe20003f44270 */
[----:B------:R-:W-:Y:S01]  /*64a0*/  FMUL R34, R34, R88 ;  /* 0x0000005822227220 */ /* 0x000fe20000400000 */
[----:B------:R-:W-:Y:S01]  /*64b0*/  F2FP.F16.F32.PACK_AB R84, RZ, R84 ;  /* 0x00000054ff54723e */ /* 0x000fe200000000ff */
[-C--:B------:R-:W-:Y:S01]  /*64c0*/  FMUL R35, R35, R88.reuse ;  /* 0x0000005823237220 */ /* 0x080fe20000400000 */
[----:B------:R-:W-:Y:S01]  /*64d0*/  P2R R5, PR, RZ, 0x20 ;  /* 0x00000020ff057803 */ /* 0x000fe20000000000 */
[-C--:B------:R-:W-:Y:S01]  /*64e0*/  FMUL R36, R36, R88.reuse ;  /* 0x0000005824247220 */ /* 0x080fe20000400000 */
[----:B------:R-:W-:Y:S01]  /*64f0*/  F2FP.F16.F32.PACK_AB R85, RZ, R85 ;  /* 0x00000055ff55723e */ /* 0x000fe200000000ff */
[----:B------:R-:W-:Y:S01]  /*6500*/  FMUL R37, R37, R88 ;  /* 0x0000005825257220 */ /* 0x000fe20000400000 */
[----:B------:R-:W-:Y:S01]  /*6510*/  F2FP.F16.F32.PACK_AB R86, RZ, R86 ;  /* 0x00000056ff56723e */ /* 0x000fe200000000ff */
[-C--:B------:R-:W-:Y:S01]  /*6520*/  FMUL R38, R38, R88.reuse ;  /* 0x0000005826267220 */ /* 0x080fe20000400000 */
[----:B------:R-:W-:Y:S01]  /*6530*/  F2FP.F16.F32.PACK_AB R87, RZ, R87 ;  /* 0x00000057ff57723e */ /* 0x000fe200000000ff */
[----:B------:R-:W-:Y:S01]  /*6540*/  @P0 STG.E.U16 desc[UR40][R8.64+0x22], R67 ;  /* 0x0000224308000986 */ /* 0x000fe2000c101528 */
[----:B------:R-:W-:Y:S01]  /*6550*/  ISETP.GT.AND P0, PT, R3, RZ, P2 ;  /* 0x000000ff0300720c */ /* 0x000fe20001704270 */
        /* <DEDUP_REMOVED lines=36> */
[----:B------:R-:W-:Y:S01]  /*67a0*/  FMUL R55, R55, R88 ;  /* 0x0000005837377220 */ /* 0x000fe20000400000 */
[----:B------:R-:W-:-:S02]  /*67b0*/  F2FP.F16.F32.PACK_AB R39, RZ, R39 ;  /* 0x00000027ff27723e */ /* 0x000fc400000000ff */
[----:B------:R-:W-:Y:S01]  /*67c0*/  F2FP.F16.F32.PACK_AB R40, RZ, R40 ;  /* 0x00000028ff28723e */ /* 0x000fe200000000ff */
[----:B------:R-:W-:Y:S01]  /*67d0*/  @P0 STG.E.U16 desc[UR40][R8.64+0x30], R70 ;  /* 0x0000304608000986 */ /* 0x000fe2000c101528 */
[----:B------:R-:W-:Y:S02]  /*67e0*/  ISETP.GT.AND P0, PT, R3, 0x8, P1 ;  /* 0x000000080300780c */ /* 0x000fe40000f04270 */
[----:B------:R-:W-:Y:S02]  /*67f0*/  ISETP.GT.AND P1, PT, R4, 0x21, PT ;  /* 0x000000210400780c */ /* 0x000fe40003f24270 */
[----:B------:R-:W-:Y:S02]  /*6800*/  F2FP.F16.F32.PACK_AB R41, RZ, R41 ;  /* 0x00000029ff29723e */ /* 0x000fe400000000ff */
[----:B------:R-:W-:Y:S02]  /*6810*/  F2FP.F16.F32.PACK_AB R42, RZ, R42 ;  /* 0x0000002aff2a723e */ /* 0x000fe400000000ff */
[----:B------:R-:W-:-:S02]  /*6820*/  F2FP.F16.F32.PACK_AB R43, RZ, R43 ;  /* 0x0000002bff2b723e */ /* 0x000fc400000000ff */
[----:B------:R-:W-:Y:S02]  /*6830*/  F2FP.F16.F32.PACK_AB R44, RZ, R44 ;  /* 0x0000002cff2c723e */ /* 0x000fe400000000ff */
[----:B------:R-:W-:Y:S01]  /*6840*/  F2FP.F16.F32.PACK_AB R45, RZ, R45 ;  /* 0x0000002dff2d723e */ /* 0x000fe200000000ff */
[----:B------:R-:W-:Y:S01]  /*6850*/  @P0 STG.E.U16 desc[UR40][R8.64+0x32], R71 ;  /* 0x0000324708000986 */ /* 0x000fe2000c101528 */
[----:B------:R-:W-:Y:S02]  /*6860*/  ISETP.GT.AND P0, PT, R3, RZ, P2 ;  /* 0x000000ff0300720c */ /* 0x000fe40001704270 */
[----:B------:R-:W-:Y:S02]  /*6870*/  F2FP.F16.F32.PACK_AB R46, RZ, R46 ;  /* 0x0000002eff2e723e */ /* 0x000fe400000000ff */
[----:B------:R-:W-:Y:S02]  /*6880*/  F2FP.F16.F32.PACK_AB R47, RZ, R47 ;  /* 0x0000002fff2f723e */ /* 0x000fe400000000ff */
[----:B------:R-:W-:-:S02]  /*6890*/  F2FP.F16.F32.PACK_AB R48, RZ, R48 ;  /* 0x00000030ff30723e */ /* 0x000fc400000000ff */
[----:B------:R-:W-:Y:S02]  /*68a0*/  F2FP.F16.F32.PACK_AB R49, RZ, R49 ;  /* 0x00000031ff31723e */ /* 0x000fe400000000ff */
[----:B------:R-:W-:Y:S02]  /*68b0*/  F2FP.F16.F32.PACK_AB R50, RZ, R50 ;  /* 0x00000032ff32723e */ /* 0x000fe400000000ff */
[----:B------:R-:W-:Y:S01]  /*68c0*/  F2FP.F16.F32.PACK_AB R51, RZ, R51 ;  /* 0x00000033ff33723e */ /* 0x000fe200000000ff */
[----:B------:R-:W-:Y:S01]  /*68d0*/  @P0 STG.E.U16 desc[UR40][R10.64+0x40], R72 ;  /* 0x000040480a000986 */ /* 0x000fe2000c101528 */
[----:B------:R-:W-:Y:S02]  /*68e0*/  ISETP.GT.AND P0, PT, R3, RZ, P1 ;  /* 0x000000ff0300720c */ /* 0x000fe40000f04270 */
[----:B------:R-:W-:Y:S02]  /*68f0*/  F2FP.F16.F32.PACK_AB R52, RZ, R52 ;  /* 0x00000034ff34723e */ /* 0x000fe400000000ff */
[----:B------:R-:W-:-:S02]  /*6900*/  F2FP.F16.F32.PACK_AB R53, RZ, R53 ;  /* 0x00000035ff35723e */ /* 0x000fc400000000ff */
[----:B------:R-:W-:Y:S02]  /*6910*/  F2FP.F16.F32.PACK_AB R54, RZ, R54 ;  /* 0x00000036ff36723e */ /* 0x000fe400000000ff */
[----:B------:R-:W-:-:S05]  /*6920*/  F2FP.F16.F32.PACK_AB R55, RZ, R55 ;  /* 0x00000037ff37723e */ /* 0x000fca00000000ff */
[----:B------:R-:W-:Y:S01]  /*6930*/  @P0 STG.E.U16 desc[UR40][R10.64+0x42], R73 ;  /* 0x000042490a000986 */ /* 0x000fe2000c101528 */
[----:B------:R-:W-:Y:S02]  /*6940*/  ISETP.GT.AND P0, PT, R3, 0x8, P2 ;  /* 0x000000080300780c */ /* 0x000fe40001704270 */
[----:B------:R-:W-:-:S11]  /*6950*/  ISETP.GT.AND P2, PT, R4, 0x38, PT ;  /* 0x000000380400780c */ /* 0x000fd60003f44270 */
[----:B------:R-:W-:Y:S01]  /*6960*/  @P0 STG.E.U16 desc[UR40][R8.64+0x40], R74 ;  /* 0x0000404a08000986 */ /* 0x000fe2000c101528 */
[----:B------:R-:W-:-:S13]  /*6970*/  ISETP.GT.AND P0, PT, R3, 0x8, P1 ;  /* 0x000000080300780c */ /* 0x000fda0000f04270 */
[----:B------:R-:W-:Y:S01]  /*6980*/  @P0 STG.E.U16 desc[UR40][R8.64+0x42], R75 ;  /* 0x0000424b08000986 */ /* 0x000fe2000c101528 */
[----:B------:R-:W-:-:S13]  /*6990*/  ISETP.GT.AND P0, PT, R3, RZ, P5 ;  /* 0x000000ff0300720c */ /* 0x000fda0002f04270 */
[----:B------:R-:W-:Y:S01]  /*69a0*/  @P0 STG.E.U16 desc[UR40][R10.64+0x50], R76 ;  /* 0x0000504c0a000986 */ /* 0x000fe2000c101528 */
[----:B------:R-:W-:-:S13]  /*69b0*/  ISETP.GT.AND P0, PT, R3, RZ, P4 ;  /* 0x000000ff0300720c */ /* 0x000fda0002704270 */
[----:B------:R-:W-:Y:S01]  /*69c0*/  @P0 STG.E.U16 desc[UR40][R10.64+0x52], R77 ;  /* 0x0000524d0a000986 */ /* 0x000fe2000c101528 */
[----:B------:R-:W-:-:S13]  /*69d0*/  ISETP.GT.AND P0, PT, R3, 0x8, P5 ;  /* 0x000000080300780c */ /* 0x000fda0002f04270 */
[----:B------:R-:W-:Y:S01]  /*69e0*/  @P0 STG.E.U16 desc[UR40][R8.64+0x50], R78 ;  /* 0x0000504e08000986 */ /* 0x000fe2000c101528 */
[----:B------:R-:W-:-:S13]  /*69f0*/  ISETP.GT.AND P0, PT, R3, 0x8, P4 ;  /* 0x000000080300780c */ /* 0x000fda0002704270 */
[----:B------:R-:W-:Y:S01]  /*6a00*/  @P0 STG.E.U16 desc[UR40][R8.64+0x52], R79 ;  /* 0x0000524f08000986 */ /* 0x000fe2000c101528 */
[----:B------:R-:W-:-:S13]  /*6a10*/  ISETP.GT.AND P0, PT, R3, RZ, P3 ;  /* 0x000000ff0300720c */ /* 0x000fda0001f04270 */
[----:B------:R-:W-:Y:S01]  /*6a20*/  @P0 STG.E.U16 desc[UR40][R10.64+0x60], R80 ;  /* 0x000060500a000986 */ /* 0x000fe2000c101528 */
[----:B------:R-:W-:-:S04]  /*6a30*/  ISETP.GT.AND P0, PT, R4, 0x31, PT ;  /* 0x000000310400780c */ /* 0x000fc80003f04270 */
[----:B------:R-:W-:-:S13]  /*6a40*/  ISETP.GT.AND P1, PT, R3, RZ, P0 ;  /* 0x000000ff0300720c */ /* 0x000fda0000724270 */
[----:B------:R-:W-:Y:S01]  /*6a50*/  @P1 STG.E.U16 desc[UR40][R10.64+0x62], R81 ;  /* 0x000062510a001986 */ /* 0x000fe2000c101528 */
[----:B------:R-:W-:-:S13]  /*6a60*/  ISETP.GT.AND P1, PT, R3, 0x8, P3 ;  /* 0x000000080300780c */ /* 0x000fda0001f24270 */
[----:B------:R-:W-:Y:S01]  /*6a70*/  @P1 STG.E.U16 desc[UR40][R8.64+0x60], R82 ;  /* 0x0000605208001986 */ /* 0x000fe2000c101528 */
[----:B------:R-:W-:-:S13]  /*6a80*/  ISETP.GT.AND P1, PT, R3, 0x8, P0 ;  /* 0x000000080300780c */ /* 0x000fda0000724270 */
[----:B------:R-:W-:Y:S01]  /*6a90*/  @P1 STG.E.U16 desc[UR40][R8.64+0x62], R83 ;  /* 0x0000625308001986 */ /* 0x000fe2000c101528 */
[----:B------:R-:W-:-:S05]  /*6aa0*/  IADD3 R14, P1, R19, R8, RZ ;  /* 0x00000008130e7210 */ /* 0x000fca0007f3e0ff */
[----:B------:R-:W-:Y:S01]  /*6ab0*/  IMAD.X R15, R13, 0x1, R9, P1 ;  /* 0x000000010d0f7824 */ /* 0x000fe200008e0609 */
[----:B------:R-:W-:-:S13]  /*6ac0*/  ISETP.GT.AND P1, PT, R3, RZ, P2 ;  /* 0x000000ff0300720c */ /* 0x000fda0001724270 */
[----:B------:R-:W-:Y:S01]  /*6ad0*/  @P1 STG.E.U16 desc[UR40][R10.64+0x70], R84 ;  /* 0x000070540a001986 */ /* 0x000fe2000c101528 */
[----:B------:R-:W-:-:S05]  /*6ae0*/  IADD3 R20, P1, R19, R8, RZ ;  /* 0x0000000813147210 */ /* 0x000fca0007f3e0ff */
[----:B------:R-:W-:Y:S01]  /*6af0*/  IMAD.X R21, R13, 0x1, R9, P1 ;  /* 0x000000010d157824 */ /* 0x000fe200008e0609 */
[----:B------:R-:W-:-:S05]  /*6b00*/  IADD3 R12, P1, R19, R10, RZ ;  /* 0x0000000a130c7210 */ /* 0x000fca0007f3e0ff */
[----:B------:R-:W-:Y:S01]  /*6b10*/  IMAD.X R13, R13, 0x1, R11, P1 ;  /* 0x000000010d0d7824 */ /* 0x000fe200008e060b */
[----:B------:R-:W-:-:S04]  /*6b20*/  ISETP.GT.AND P1, PT, R4, 0x39, PT ;  /* 0x000000390400780c */ /* 0x000fc80003f24270 */
[----:B------:R-:W-:-:S13]  /*6b30*/  ISETP.GT.AND P5, PT, R3, RZ, P1 ;  /* 0x000000ff0300720c */ /* 0x000fda0000fa4270 */
[----:B------:R-:W-:Y:S01]  /*6b40*/  @P5 STG.E.U16 desc[UR40][R10.64+0x72], R85 ;  /* 0x000072550a005986 */ /* 0x000fe2000c101528 */
[----:B------:R-:W-:-:S13]  /*6b50*/  ISETP.GT.AND P5, PT, R3, 0x8, P2 ;  /* 0x000000080300780c */ /* 0x000fda00017a4270 */
[----:B------:R-:W-:Y:S01]  /*6b60*/  @P5 STG.E.U16 desc[UR40][R8.64+0x70], R86 ;  /* 0x0000705608005986 */ /* 0x000fe2000c101528 */
[----:B------:R-:W-:-:S13]  /*6b70*/  ISETP.GT.AND P5, PT, R3, 0x8, P1 ;  /* 0x000000080300780c */ /* 0x000fda0000fa4270 */
[----:B------:R0:W-:Y:S01]  /*6b80*/  @P5 STG.E.U16 desc[UR40][R8.64+0x72], R87 ;  /* 0x0000725708005986 */ /* 0x0001e2000c101528 */
[C---:B------:R-:W-:Y:S02]  /*6b90*/  ISETP.GT.AND P5, PT, R3.reuse, 0x80, P6 ;  /* 0x000000800300780c */ /* 0x040fe400037a4270 */
[----:B------:R-:W-:-:S11]  /*6ba0*/  ISETP.GT.AND P6, PT, R3, 0x88, P6 ;  /* 0x000000880300780c */ /* 0x000fd600037c4270 */
[----:B------:R-:W-:Y:S01]  /*6bb0*/  @P5 STG.E.U16 desc[UR40][R12.64], R24 ;  /* 0x000000180c005986 */ /* 0x000fe2000c101528 */
[----:B------:R-:W-:-:S04]  /*6bc0*/  ISETP.GT.AND P5, PT, R4, 0x1, PT ;  /* 0x000000010400780c */ /* 0x000fc80003fa4270 */
[----:B------:R-:W-:-:S13]  /*6bd0*/  ISETP.GT.AND P5, PT, R3, 0x80, P5 ;  /* 0x000000800300780c */ /* 0x000fda0002fa4270 */
[----:B0-----:R-:W-:Y:S02]  /*6be0*/  @P5 IMAD.MOV.U32 R8, RZ, RZ, R12 ;  /* 0x000000ffff085224 */ /* 0x001fe400078e000c */
[----:B------:R-:W-:-:S05]  /*6bf0*/  @P5 IMAD.MOV.U32 R9, RZ, RZ, R13 ;  /* 0x000000ffff095224 */ /* 0x000fca00078e000d */
[----:B------:R0:W-:Y:S01]  /*6c00*/  @P5 STG.E.U16 desc[UR40][R8.64+0x2], R25 ;  /* 0x0000021908005986 */ /* 0x0001e2000c101528 */
[----:B------:R-:W-:-:S03]  /*6c10*/  ISETP.NE.AND P5, PT, R5, RZ, PT ;  /* 0x000000ff0500720c */ /* 0x000fc60003fa5270 */
[----:B------:R-:W-:Y:S01]  /*6c20*/  @P6 STG.E.U16 desc[UR40][R14.64], R26 ;  /* 0x0000001a0e006986 */ /* 0x000fe2000c101528 */
[----:B------:R-:W-:-:S04]  /*6c30*/  ISETP.GT.AND P6, PT, R4, 0x1, PT ;  /* 0x000000010400780c */ /* 0x000fc80003fc4270 */
[----:B------:R-:W-:-:S13]  /*6c40*/  ISETP.GT.AND P6, PT, R3, 0x88, P6 ;  /* 0x000000880300780c */ /* 0x000fda00037c4270 */
[----:B------:R-:W-:Y:S01]  /*6c50*/  @P6 STG.E.U16 desc[UR40][R20.64+0x2], R27 ;  /* 0x0000021b14006986 */ /* 0x000fe2000c101528 */
[----:B------:R-:W-:-:S04]  /*6c60*/  ISETP.GT.AND P6, PT, R4, 0x8, PT ;  /* 0x000000080400780c */ /* 0x000fc80003fc4270 */
[----:B------:R-:W-:-:S13]  /*6c70*/  ISETP.GT.AND P6, PT, R3, 0x80, P6 ;  /* 0x000000800300780c */ /* 0x000fda00037c4270 */
[----:B0-----:R-:W-:Y:S02]  /*6c80*/  @P6 IMAD.MOV.U32 R8, RZ, RZ, R12 ;  /* 0x000000ffff086224 */ /* 0x001fe400078e000c */
[----:B------:R-:W-:-:S05]  /*6c90*/  @P6 IMAD.MOV.U32 R9, RZ, RZ, R13 ;  /* 0x000000ffff096224 */ /* 0x000fca00078e000d */
[----:B------:R0:W-:Y:S01]  /*6ca0*/  @P6 STG.E.U16 desc[UR40][R8.64+0x10], R28 ;  /* 0x0000101c08006986 */ /* 0x0001e2000c101528 */
[----:B------:R-:W-:-:S04]  /*6cb0*/  ISETP.GT.AND P6, PT, R4, 0x9, PT ;  /* 0x000000090400780c */ /* 0x000fc80003fc4270 */
[----:B------:R-:W-:-:S13]  /*6cc0*/  ISETP.GT.AND P6, PT, R3, 0x80, P6 ;  /* 0x000000800300780c */ /* 0x000fda00037c4270 */
[----:B0-----:R-:W-:Y:S02]  /*6cd0*/  @P6 IMAD.MOV.U32 R8, RZ, RZ, R12 ;  /* 0x000000ffff086224 */ /* 0x001fe400078e000c */
[----:B------:R-:W-:-:S05]  /*6ce0*/  @P6 IMAD.MOV.U32 R9, RZ, RZ, R13 ;  /* 0x000000ffff096224 */ /* 0x000fca00078e000d */
[----:B------:R0:W-:Y:S01]  /*6cf0*/  @P6 STG.E.U16 desc[UR40][R8.64+0x12], R29 ;  /* 0x0000121d08006986 */ /* 0x0001e2000c101528 */
[----:B------:R-:W-:-:S04]  /*6d00*/  ISETP.GT.AND P6, PT, R4, 0x8, PT ;  /* 0x000000080400780c */ /* 0x000fc80003fc4270 */
[----:B------:R-:W-:-:S13]  /*6d10*/  ISETP.GT.AND P6, PT, R3, 0x88, P6 ;  /* 0x000000880300780c */ /* 0x000fda00037c4270 */
        /* <DEDUP_REMOVED lines=45> */
[----:B------:R-:W-:Y:S01]  /*6ff0*/  @P6 STG.E.U16 desc[UR40][R8.64+0x42], R41 ;  /* 0x0000422908006986 */ /* 0x000fe2000c101528 */
[----:B------:R-:W-:-:S04]  /*7000*/  ISETP.GT.AND P6, PT, R4, 0x20, PT ;  /* 0x000000200400780c */ /* 0x000fc80003fc4270 */
[----:B------:R-:W-:-:S13]  /*7010*/  ISETP.GT.AND P6, PT, R3, 0x88, P6 ;  /* 0x000000880300780c */ /* 0x000fda00037c4270 */
[----:B------:R-:W-:Y:S01]  /*7020*/  @P6 STG.E.U16 desc[UR40][R6.64+0x40], R42 ;  /* 0x0000402a06006986 */ /* 0x000fe2000c101528 */
[----:B------:R-:W-:-:S04]  /*7030*/  ISETP.GT.AND P6, PT, R4, 0x21, PT ;  /* 0x000000210400780c */ /* 0x000fc80003fc4270 */
[----:B------:R-:W-:-:S13]  /*7040*/  ISETP.GT.AND P6, PT, R3, 0x88, P6 ;  /* 0x000000880300780c */ /* 0x000fda00037c4270 */
[----:B------:R-:W-:Y:S02]  /*7050*/  @P6 IMAD.MOV.U32 R4, RZ, RZ, R6 ;  /* 0x000000ffff046224 */ /* 0x000fe400078e0006 */
[----:B------:R-:W-:-:S05]  /*7060*/  @P6 IMAD.MOV.U32 R5, RZ, RZ, R7 ;  /* 0x000000ffff056224 */ /* 0x000fca00078e0007 */
[----:B------:R0:W-:Y:S01]  /*7070*/  @P6 STG.E.U16 desc[UR40][R4.64+0x42], R43 ;  /* 0x0000422b04006986 */ /* 0x0001e2000c101528 */
[C---:B------:R-:W-:Y:S02]  /*7080*/  ISETP.GT.AND P6, PT, R3.reuse, 0x80, P5 ;  /* 0x000000800300780c */ /* 0x040fe40002fc4270 */
[----:B------:R-:W-:-:S11]  /*7090*/  ISETP.GT.AND P5, PT, R3, 0x88, P5 ;  /* 0x000000880300780c */ /* 0x000fd60002fa4270 */
[----:B0-----:R-:W-:Y:S02]  /*70a0*/  @P6 IMAD.MOV.U32 R4, RZ, RZ, R12 ;  /* 0x000000ffff046224 */ /* 0x001fe400078e000c */
[----:B------:R-:W-:-:S05]  /*70b0*/  @P6 IMAD.MOV.U32 R5, RZ, RZ, R13 ;  /* 0x000000ffff056224 */ /* 0x000fca00078e000d */
[----:B------:R0:W-:Y:S01]  /*70c0*/  @P6 STG.E.U16 desc[UR40][R4.64+0x50], R44 ;  /* 0x0000502c04006986 */ /* 0x0001e2000c101528 */
[C---:B------:R-:W-:Y:S02]  /*70d0*/  ISETP.GT.AND P6, PT, R3.reuse, 0x80, P4 ;  /* 0x000000800300780c */ /* 0x040fe400027c4270 */
[----:B------:R-:W-:-:S11]  /*70e0*/  ISETP.GT.AND P4, PT, R3, 0x88, P4 ;  /* 0x000000880300780c */ /* 0x000fd60002784270 */
[----:B0-----:R-:W-:Y:S02]  /*70f0*/  @P6 IMAD.MOV.U32 R4, RZ, RZ, R12 ;  /* 0x000000ffff046224 */ /* 0x001fe400078e000c */
[----:B------:R-:W-:-:S05]  /*7100*/  @P6 IMAD.MOV.U32 R5, RZ, RZ, R13 ;  /* 0x000000ffff056224 */ /* 0x000fca00078e000d */
[----:B------:R0:W-:Y:S02]  /*7110*/  @P6 STG.E.U16 desc[UR40][R4.64+0x52], R45 ;  /* 0x0000522d04006986 */ /* 0x0001e4000c101528 */
[----:B0-----:R-:W-:Y:S02]  /*7120*/  @P5 IMAD.MOV.U32 R4, RZ, RZ, R6 ;  /* 0x000000ffff045224 */ /* 0x001fe400078e0006 */
[----:B------:R-:W-:-:S05]  /*7130*/  @P5 IMAD.MOV.U32 R5, RZ, RZ, R7 ;  /* 0x000000ffff055224 */ /* 0x000fca00078e0007 */
[----:B------:R0:W-:Y:S01]  /*7140*/  @P5 STG.E.U16 desc[UR40][R4.64+0x50], R46 ;  /* 0x0000502e04005986 */ /* 0x0001e2000c101528 */
[C---:B------:R-:W-:Y:S02]  /*7150*/  ISETP.GT.AND P5, PT, R3.reuse, 0x80, P3 ;  /* 0x000000800300780c */ /* 0x040fe40001fa4270 */
[----:B------:R-:W-:Y:S01]  /*7160*/  ISETP.GT.AND P3, PT, R3, 0x88, P3 ;  /* 0x000000880300780c */ /* 0x000fe20001f64270 */
        /* <DEDUP_REMOVED lines=17> */
[----:B------:R0:W-:Y:S02]  /*7280*/  @P3 STG.E.U16 desc[UR40][R4.64+0x60], R50 ;  /* 0x0000603204003986 */ /* 0x0001e4000c101528 */
[----:B0-----:R-:W-:Y:S02]  /*7290*/  @P0 IMAD.MOV.U32 R4, RZ, RZ, R6 ;  /* 0x000000ffff040224 */ /* 0x001fe400078e0006 */
[----:B------:R-:W-:-:S05]  /*72a0*/  @P0 IMAD.MOV.U32 R5, RZ, RZ, R7 ;  /* 0x000000ffff050224 */ /* 0x000fca00078e0007 */
[----:B------:R0:W-:Y:S02]  /*72b0*/  @P0 STG.E.U16 desc[UR40][R4.64+0x62], R51 ;  /* 0x0000623304000986 */ /* 0x0001e4000c101528 */
[----:B0-----:R-:W-:Y:S02]  /*72c0*/  @P5 IMAD.MOV.U32 R4, RZ, RZ, R12 ;  /* 0x000000ffff045224 */ /* 0x001fe400078e000c */
[----:B------:R-:W-:-:S05]  /*72d0*/  @P5 IMAD.MOV.U32 R5, RZ, RZ, R13 ;  /* 0x000000ffff055224 */ /* 0x000fca00078e000d */
[----:B------:R0:W-:Y:S04]  /*72e0*/  @P5 STG.E.U16 desc[UR40][R4.64+0x70], R52 ;  /* 0x0000703404005986 */ /* 0x0001e8000c101528 */
[----:B------:R1:W-:Y:S01]  /*72f0*/  @P4 STG.E.U16 desc[UR40][R12.64+0x72], R53 ;  /* 0x000072350c004986 */ /* 0x0003e2000c101528 */
[----:B0-----:R-:W-:Y:S02]  /*7300*/  @P2 IMAD.MOV.U32 R4, RZ, RZ, R6 ;  /* 0x000000ffff042224 */ /* 0x001fe400078e0006 */
[----:B------:R-:W-:-:S05]  /*7310*/  @P2 IMAD.MOV.U32 R5, RZ, RZ, R7 ;  /* 0x000000ffff052224 */ /* 0x000fca00078e0007 */
[----:B------:R1:W-:Y:S04]  /*7320*/  @P2 STG.E.U16 desc[UR40][R4.64+0x70], R54 ;  /* 0x0000703604002986 */ /* 0x0003e8000c101528 */
[----:B------:R1:W-:Y:S02]  /*7330*/  @P1 STG.E.U16 desc[UR40][R6.64+0x72], R55 ;  /* 0x0000723706001986 */ /* 0x0003e4000c101528 */
.L_x_152:
[----:B------:R-:W-:Y:S05]  /*7340*/  BSYNC B0 ;  /* 0x0000000000007941 */ /* 0x000fea0003800000 */
.L_x_28:
[----:B------:R-:W-:Y:S01]  /*7350*/  IADD3 R16, P0, R16, UR38, RZ ;  /* 0x0000002610107c10 */ /* 0x000fe2000ff1e0ff */
[----:B------:R-:W-:Y:S01]  /*7360*/  ULDC.64 UR4, c[0x0][0x650] ;  /* 0x0001940000047ab9 */ /* 0x000fe20000000a00 */
[----:B------:R-:W-:Y:S01]  /*7370*/  PRMT R3, RZ, 0x7610, R3 ;  /* 0x00007610ff037816 */ /* 0x000fe20000000003 */
[----:B------:R-:W-:Y:S01]  /*7380*/  IMAD.MOV.U32 R101, RZ, RZ, -0x1 ;  /* 0xffffffffff657424 */ /* 0x000fe200078e00ff */
[----:B------:R-:W-:Y:S01]  /*7390*/  IADD3.X R17, R17, UR37, RZ, P0, !PT ;  /* 0x0000002511117c10 */ /* 0x000fe200087fe4ff */
[----:B------:R-:W-:Y:S01]  /*73a0*/  IMAD.MOV.U32 R19, RZ, RZ, -0x1 ;  /* 0xffffffffff137424 */ /* 0x000fe200078e00ff */
[----:B------:R-:W-:-:S04]  /*73b0*/  ISETP.GE.U32.AND P0, PT, R16, UR4, PT ;  /* 0x0000000410007c0c */ /* 0x000fc8000bf06070 */
[----:B------:R-:W-:-:S13]  /*73c0*/  ISETP.GE.U32.AND.EX P0, PT, R17, UR5, PT, P0 ;  /* 0x0000000511007c0c */ /* 0x000fda000bf06100 */
[----:B------:R-:W-:Y:S05]  /*73d0*/  @P0 BRA `(.L_x_153) ;  /* 0x00000004004c0947 */ /* 0x000fea0003800000 */
[----:B0-----:R-:W0:Y:S01]  /*73e0*/  LDC.64 R10, c[0x0][0x628] ;  /* 0x00018a00ff0a7b82 */ /* 0x001e220000000a00 */
[----:B-1----:R-:W1:Y:S01]  /*73f0*/  S2R R12, SR_CTAID.X ;  /* 0x00000000000c7919 */ /* 0x002e620000002500 */
[----:B----4-:R-:W-:Y:S02]  /*7400*/  IMAD.MOV.U32 R8, RZ, RZ, R16 ;  /* 0x000000ffff087224 */ /* 0x010fe400078e0010 */
[----:B------:R-:W-:Y:S01]  /*7410*/  IMAD.MOV.U32 R9, RZ, RZ, R17 ;  /* 0x000000ffff097224 */ /* 0x000fe200078e0011 */
[----:B------:R-:W4:Y:S03]  /*7420*/  S2R R20, SR_CTAID.Y ;  /* 0x0000000000147919 */ /* 0x000f260000002600 */
[----:B------:R-:W1:Y:S08]  /*7430*/  LDC R0, c[0x0][0x630] ;  /* 0x00018c00ff007b82 */ /* 0x000e700000000800 */
[----:B------:R-:W1:Y:S01]  /*7440*/  LDC.64 R14, c[0x0][0x620] ;  /* 0x00018800ff0e7b82 */ /* 0x000e620000000a00 */
[----:B0-----:R-:W-:-:S04]  /*7450*/  ISETP.NE.U32.AND P0, PT, R10, RZ, PT ;  /* 0x000000ff0a00720c */ /* 0x001fc80003f05070 */
[----:B------:R-:W-:-:S13]  /*7460*/  ISETP.NE.AND.EX P0, PT, R11, RZ, PT, P0 ;  /* 0x000000ff0b00720c */ /* 0x000fda0003f05300 */
[----:B-1--4-:R-:W-:Y:S05]  /*7470*/  @!P0 BRA `(.L_x_154) ;  /* 0x0000000000288947 */ /* 0x012fea0003800000 */
        /* <DEDUP_REMOVED lines=10> */
.L_x_154:
[-CC-:B------:R-:W-:Y:S01]  /*7520*/  SHF.R.U64 R19, R8, R0.reuse, R9.reuse ;  /* 0x0000000008137219 */ /* 0x180fe20000001209 */
[----:B------:R-:W0:Y:S01]  /*7530*/  LDC.64 R26, c[0x0][0x640] ;  /* 0x00019000ff1a7b82 */ /* 0x000e220000000a00 */
[----:B------:R-:W-:Y:S01]  /*7540*/  SHF.R.U32.HI R0, RZ, R0, R9 ;  /* 0x00000000ff007219 */ /* 0x000fe20000011609 */
[----:B------:R-:W-:Y:S01]  /*7550*/  ULDC UR4, c[0x0][0x150] ;  /* 0x0000540000047ab9 */ /* 0x000fe20000000800 */
[----:B------:R-:W-:Y:S02]  /*7560*/  IADD3 R3, P0, RZ, -R19, RZ ;  /* 0x80000013ff037210 */ /* 0x000fe40007f1e0ff */
[----:B------:R-:W-:-:S03]  /*7570*/  I2FP.F32.U32 R7, R12 ;  /* 0x0000000c00077245 */ /* 0x000fc60000201000 */
[----:B------:R-:W1:Y:S01]  /*7580*/  LDC R6, c[0x0][0x618] ;  /* 0x00018600ff067b82 */ /* 0x000e620000000800 */
[----:B------:R-:W-:Y:S02]  /*7590*/  IMAD.X R5, RZ, RZ, ~R0, P0 ;  /* 0x000000ffff057224 */ /* 0x000fe400000e0e00 */
[----:B------:R-:W-:Y:S01]  /*75a0*/  FMUL R7, R7, UR4 ;  /* 0x0000000407077c20 */ /* 0x000fe20008400000 */
[----:B------:R-:W-:Y:S01]  /*75b0*/  ULDC UR4, c[0x0][0x154] ;  /* 0x0000550000047ab9 */ /* 0x000fe20000000800 */
[-C--:B------:R-:W-:Y:S02]  /*75c0*/  IMAD R0, R5, R14.reuse, RZ ;  /* 0x0000000e05007224 */ /* 0x080fe400078e02ff */
[C---:B------:R-:W-:Y:S01]  /*75d0*/  IMAD.WIDE.U32 R4, R3.reuse, R14, R16 ;  /* 0x0000000e03047225 */ /* 0x040fe200078e0010 */
[----:B------:R-:W4:Y:S01]  /*75e0*/  LDC R11, c[0x0][0x608] ;  /* 0x00018200ff0b7b82 */ /* 0x000f220000000800 */
[----:B------:R-:W2:Y:S02]  /*75f0*/  F2I.U32.TRUNC.NTZ R7, R7 ;  /* 0x0000000700077305 */ /* 0x000ea4000020f000 */
[----:B------:R-:W-:-:S04]  /*7600*/  IMAD R3, R3, R15, R0 ;  /* 0x0000000f03037224 */ /* 0x000fc800078e0200 */
[----:B------:R-:W-:Y:S01]  /*7610*/  IMAD.IADD R3, R5, 0x1, R3 ;  /* 0x0000000105037824 */ /* 0x000fe200078e0203 */
[----:B------:R-:W3:Y:S01]  /*7620*/  LDC R8, c[0x0][0x658] ;  /* 0x00019600ff087b82 */ /* 0x000ee20000000800 */
[----:B------:R-:W-:Y:S02]  /*7630*/  I2FP.F32.U32 R5, R20 ;  /* 0x0000001400057245 */ /* 0x000fe40000201000 */
[----:B0-----:R-:W-:-:S04]  /*7640*/  ISETP.NE.U32.AND P0, PT, R26, RZ, PT ;  /* 0x000000ff1a00720c */ /* 0x001fc80003f05070 */
[----:B------:R-:W-:Y:S01]  /*7650*/  ISETP.NE.AND.EX P0, PT, R27, RZ, PT, P0 ;  /* 0x000000ff1b00720c */ /* 0x000fe20003f05300 */
[----:B------:R-:W0:Y:S01]  /*7660*/  LDC R9, c[0x0][0x144] ;  /* 0x00005100ff097b82 */ /* 0x000e220000000800 */
[-C--:B-1----:R-:W-:Y:S01]  /*7670*/  SHF.R.U32.HI R0, RZ, R6.reuse, R3 ;  /* 0x00000006ff007219 */ /* 0x082fe20000011603 */
[----:B--2---:R-:W-:Y:S01]  /*7680*/  IMAD.MOV R7, RZ, RZ, -R7 ;  /* 0x000000ffff077224 */ /* 0x004fe200078e0a07 */
[----:B------:R-:W-:Y:S01]  /*7690*/  SHF.R.U64 R13, R4, R6, R3 ;  /* 0x00000006040d7219 */ /* 0x000fe20000001203 */
[----:B------:R-:W-:-:S04]  /*76a0*/  FMUL R6, R5, UR4 ;  /* 0x0000000405067c20 */ /* 0x000fc80008400000 */
[----:B------:R-:W1:Y:S01]  /*76b0*/  LDC R21, c[0x0][0x148] ;  /* 0x00005200ff157b82 */ /* 0x000e620000000800 */
[-CC-:B----4-:R-:W-:Y:S02]  /*76c0*/  SHF.R.U64 R10, R13, R11.reuse, R0.reuse ;  /* 0x0000000b0d0a7219 */ /* 0x190fe40000001200 */
[----:B------:R-:W-:Y:S02]  /*76d0*/  SHF.R.U32.HI R3, RZ, R11, R0 ;  /* 0x0000000bff037219 */ /* 0x000fe40000011600 */
[----:B------:R2:W4:Y:S03]  /*76e0*/  F2I.U32.TRUNC.NTZ R0, R6 ;  /* 0x0000000600007305 */ /* 0x000526000020f000 */
[----:B------:R-:W1:Y:S01]  /*76f0*/  LDC R14, c[0x0][0x648] ;  /* 0x00019200ff0e7b82 */ /* 0x000e620000000800 */
[-CC-:B---3--:R-:W-:Y:S02]  /*7700*/  SHF.R.U64 R15, R10, R8.reuse, R3.reuse ;  /* 0x000000080a0f7219 */ /* 0x188fe40000001203 */
[----:B------:R-:W-:-:S03]  /*7710*/  SHF.R.U32.HI R5, RZ, R8, R3 ;  /* 0x00000008ff057219 */ /* 0x000fc60000011603 */
[----:B------:R-:W-:Y:S02]  /*7720*/  IMAD.MOV.U32 R4, RZ, RZ, R15 ;  /* 0x000000ffff047224 */ /* 0x000fe400078e000f */
[----:B------:R-:W3:Y:S01]  /*7730*/  LDC R24, c[0x0][0x638] ;  /* 0x00018e00ff187b82 */ /* 0x000ee20000000800 */
[----:B0-----:R-:W-:-:S07]  /*7740*/  IMAD R25, R9, R7, R12 ;  /* 0x0000000709197224 */ /* 0x001fce00078e020c */
[----:B------:R-:W0:Y:S08]  /*7750*/  LDC R28, c[0x0][0x610] ;  /* 0x00018400ff1c7b82 */ /* 0x000e300000000800 */
[----:B------:R-:W0:Y:S01]  /*7760*/  LDC R29, c[0x0][0x600] ;  /* 0x00018000ff1d7b82 */ /* 0x000e220000000800 */
[----:B--2-4-:R-:W-:Y:S05]  /*7770*/  @!P0 BRA `(.L_x_155) ;  /* 0x0000000000288947 */ /* 0x014fea0003800000 */
[----:B------:R-:W2:Y:S02]  /*7780*/  LDC R4, c[0x0][0x64c] ;  /* 0x00019300ff047b82 */ /* 0x000ea40000000800 */
[----:B--2---:R-:W-:-:S05]  /*7790*/  IADD3 R3, P0, R15, R4, RZ ;  /* 0x000000040f037210 */ /* 0x004fca0007f1e0ff */
        /* <DEDUP_REMOVED lines=8> */
.L_x_155:
[----:B------:R-:W-:Y:S02]  /*7820*/  ISETP.NE.AND P0, PT, R2, 0x1, PT ;  /* 0x000000010200780c */ /* 0x000fe40003f05270 */
[----:B-1----:R-:W-:Y:S01]  /*7830*/  SHF.R.U64 R3, R4, R14, R5 ;  /* 0x0000000e04037219 */ /* 0x002fe20000001205 */
[----:B------:R-:W-:Y:S01]  /*7840*/  IMAD.MOV R5, RZ, RZ, -R0 ;  /* 0x000000ffff057224 */ /* 0x000fe200078e0a00 */
[----:B------:R-:W-:Y:S02]  /*7850*/  LOP3.LUT R0, R10, R99, RZ, 0xc0, !PT ;  /* 0x000000630a007212 */ /* 0x000fe400078ec0ff */
[----:B------:R-:W-:Y:S01]  /*7860*/  LOP3.LUT R6, R13, R98, RZ, 0xc0, !PT ;  /* 0x000000620d067212 */ /* 0x000fe200078ec0ff */
[----:B------:R-:W-:Y:S02]  /*7870*/  IMAD.MOV R4, RZ, RZ, -R3 ;  /* 0x000000ffff047224 */ /* 0x000fe400078e0a03 */
[----:B------:R-:W-:Y:S02]  /*7880*/  IMAD R0, R91, R3, R0 ;  /* 0x000000035b007224 */ /* 0x000fe400078e0200 */
[----:B---3--:R-:W-:-:S02]  /*7890*/  IMAD R3, R4, R24, R15 ;  /* 0x0000001804037224 */ /* 0x008fc400078e020f */
[----:B------:R-:W-:Y:S02]  /*78a0*/  @P0 IMAD R25, R21, R5, R20 ;  /* 0x0000000515190224 */ /* 0x000fe400078e0214 */
[----:B0-----:R-:W-:Y:S02]  /*78b0*/  IMAD R5, R3, R29, R6 ;  /* 0x0000001d03057224 */ /* 0x001fe400078e0206 */
[----:B------:R-:W-:Y:S02]  /*78c0*/  IMAD R0, R0, R28, R25 ;  /* 0x0000001c00007224 */ /* 0x000fe400078e0219 */
[----:B------:R-:W-:-:S03]  /*78d0*/  IMAD.MOV.U32 R4, RZ, RZ, 0x1 ;  /* 0x00000001ff047424 */ /* 0x000fc600078e00ff */
[----:B------:R-:W-:Y:S02]  /*78e0*/  SEL R101, R5, R0, !P0 ;  /* 0x0000000005657207 */ /* 0x000fe40004000000 */
[----:B------:R-:W-:Y:S02]  /*78f0*/  PRMT R3, R4, 0x7610, R3 ;  /* 0x0000761004037816 */ /* 0x000fe40000000003 */
[----:B------:R-:W-:-:S07]  /*7900*/  SEL R0, R0, R5, !P0 ;  /* 0x0000000500007207 */ /* 0x000fce0004000000 */
.L_x_153:
[----:B------:R-:W-:Y:S01]  /*7910*/  UIADD3 UR42, UR43, UR42, URZ ;  /* 0x0000002a2b2a7290 */ /* 0x000fe2000fffe03f */
[----:B------:R-:W-:Y:S01]  /*7920*/  LOP3.LUT P0, RZ, R3, 0xff, RZ, 0xc0, !PT ;  /* 0x000000ff03ff7812 */ /* 0x000fe2000780c0ff */
[----:B------:R-:W-:Y:S02]  /*7930*/  IMAD.MOV.U32 R109, RZ, RZ, R0 ;  /* 0x000000ffff6d7224 */ /* 0x000fe400078e0000 */
[----:B------:R-:W-:Y:S02]  /*7940*/  USHF.R.U32.HI UR4, URZ, 0x1, UR42 ;  /* 0x000000013f047899 */ /* 0x000fe4000801162a */
[----:B------:R-:W-:Y:S02]  /*7950*/  UISETP.GT.U32.AND UP1, UPT, UR42, 0x1, UPT ;  /* 0x000000012a00788c */ /* 0x000fe4000bf24070 */
[----:B------:R-:W-:Y:S02]  /*7960*/  ULOP3.LUT UR4, UR4, 0x1, URZ, 0xc0, !UPT ;  /* 0x0000000104047892 */ /* 0x000fe4000f8ec03f */
[----:B------:R-:W-:-:S02]  /*7970*/  UISETP.LT.U32.AND UP1, UPT, UR43, 0x2, UP1 ;  /* 0x000000022b00788c */ /* 0x000fc40008f21070 */
[----:B------:R-:W-:Y:S02]  /*7980*/  UISETP.NE.U32.AND UP0, UPT, UR4, 0x1, UPT ;  /* 0x000000010400788c */ /* 0x000fe4000bf05070 */
[----:B------:R-:W-:Y:S02]  /*7990*/  USEL UR5, URZ, 0x1, !UP1 ;  /* 0x000000013f057887 */ /* 0x000fe4000c800000 */
[----:B------:R-:W-:Y:S02]  /*79a0*/  UISETP.GT.U32.AND UP0, UPT, UR43, 0x1, !UP0 ;  /* 0x000000012b00788c */ /* 0x000fe4000c704070 */
[----:B------:R-:W-:Y:S02]  /*79b0*/  ULOP3.LUT UR42, UR42, 0x1, URZ, 0xc0, !UPT ;  /* 0x000000012a2a7892 */ /* 0x000fe4000f8ec03f */
[----:B------:R-:W-:-:S04]  /*79c0*/  USEL UR4, URZ, 0x1, !UP0 ;  /* 0x000000013f047887 */ /* 0x000fc8000c000000 */
[----:B------:R-:W-:Y:S01]  /*79d0*/  ULOP3.LUT UR36, UR4, UR36, UR5, 0x96, !UPT ;  /* 0x0000002404247292 */ /* 0x000fe2000f8e9605 */
[----:B------:R-:W-:Y:S11]  /*79e0*/  @P0 BRA `(.L_x_156) ;  /* 0xffffff9400f40947 */ /* 0x000ff6000383ffff */
[----:B------:R-:W-:Y:S05]  /*79f0*/  EXIT ;  /* 0x000000000000794d */ /* 0x000fea0003800000 */
.L_x_3:
        /* <DEDUP_REMOVED lines=26> */
.L_x_158:
[--C-:B------:R-:W-:Y:S01]  /*7ba0*/  SHF.R.U64 R14, R12, R20, R13.reuse ;  /* 0x000000140c0e7219 */ /* 0x100fe2000000120d */
[----:B------:R-:W0:Y:S01]  /*7bb0*/  LDC R24, c[0x0][0x618] ;  /* 0x00018600ff187b82 */ /* 0x000e220000000800 */
[----:B------:R-:W-:Y:S01]  /*7bc0*/  I2FP.F32.U32 R8, R6 ;  /* 0x0000000600087245 */ /* 0x000fe20000201000 */
[----:B------:R-:W-:Y:S01]  /*7bd0*/  ULDC UR4, c[0x0][0x150] ;  /* 0x0000540000047ab9 */ /* 0x000fe20000000800 */
[----:B------:R-:W-:Y:S02]  /*7be0*/  SHF.R.U32.HI R7, RZ, R20, R13 ;  /* 0x00000014ff077219 */ /* 0x000fe4000001160d */
[----:B------:R-:W-:Y:S01]  /*7bf0*/  IADD3 R11, P0, RZ, -R14, RZ ;  /* 0x8000000eff0b7210 */ /* 0x000fe20007f1e0ff */
[----:B------:R-:W-:Y:S01]  /*7c00*/  FMUL R13, R8, UR4 ;  /* 0x00000004080d7c20 */ /* 0x000fe20008400000 */
[----:B------:R-:W-:Y:S01]  /*7c10*/  ULDC UR4, c[0x0][0x154] ;  /* 0x0000550000047ab9 */ /* 0x000fe20000000800 */
[----:B------:R-:W1:Y:S02]  /*7c20*/  LDC.64 R26, c[0x0][0x640] ;  /* 0x00019000ff1a7b82 */ /* 0x000e640000000a00 */
[----:B------:R-:W-:-:S02]  /*7c30*/  IMAD.X R7, RZ, RZ, ~R7, P0 ;  /* 0x000000ffff077224 */ /* 0x000fc400000e0e07 */
[----:B------:R-:W2:Y:S01]  /*7c40*/  F2I.U32.TRUNC.NTZ R13, R13 ;  /* 0x0000000d000d7305 */ /* 0x000ea2000020f000 */
[----:B------:R-:W-:-:S03]  /*7c50*/  IMAD.WIDE.U32 R8, R11, R22, R16 ;  /* 0x000000160b087225 */ /* 0x000fc600078e0010 */
[----:B------:R-:W3:Y:S01]  /*7c60*/  LDC R15, c[0x0][0x144] ;  /* 0x00005100ff0f7b82 */ /* 0x000ee20000000800 */
[----:B------:R-:W-:-:S04]  /*7c70*/  IMAD R10, R7, R22, RZ ;  /* 0x00000016070a7224 */ /* 0x000fc800078e02ff */
[----:B------:R-:W-:Y:S02]  /*7c80*/  IMAD R7, R11, R23, R10 ;  /* 0x000000170b077224 */ /* 0x000fe400078e020a */
[----:B------:R-:W-:Y:S01]  /*7c90*/  IMAD.MOV.U32 R10, RZ, RZ, -0x1 ;  /* 0xffffffffff0a7424 */ /* 0x000fe200078e00ff */
[----:B------:R-:W4:Y:S01]  /*7ca0*/  LDC R20, c[0x0][0x608] ;  /* 0x00018200ff147b82 */ /* 0x000f220000000800 */
[----:B------:R-:W-:Y:S01]  /*7cb0*/  IMAD.IADD R7, R9, 0x1, R7 ;  /* 0x0000000109077824 */ /* 0x000fe200078e0207 */
[----:B------:R-:W-:-:S04]  /*7cc0*/  I2FP.F32.U32 R9, R3 ;  /* 0x0000000300097245 */ /* 0x000fc80000201000 */
[-C--:B0-----:R-:W-:Y:S01]  /*7cd0*/  SHF.R.U64 R12, R8, R24.reuse, R7 ;  /* 0x00000018080c7219 */ /* 0x081fe20000001207 */
[----:B--2---:R-:W-:Y:S01]  /*7ce0*/  IMAD.MOV R8, RZ, RZ, -R13 ;  /* 0x000000ffff087224 */ /* 0x004fe200078e0a0d */
[----:B------:R-:W0:Y:S01]  /*7cf0*/  LDC R11, c[0x0][0x658] ;  /* 0x00019600ff0b7b82 */ /* 0x000e220000000800 */
[----:B-1----:R-:W-:Y:S01]  /*7d00*/  ISETP.NE.U32.AND P0, PT, R26, RZ, PT ;  /* 0x000000ff1a00720c */ /* 0x002fe20003f05070 */
[----:B------:R-:W-:Y:S01]  /*7d10*/  FMUL R9, R9, UR4 ;  /* 0x0000000409097c20 */ /* 0x000fe20008400000 */
[----:B------:R-:W-:Y:S02]  /*7d20*/  SHF.R.U32.HI R7, RZ, R24, R7 ;  /* 0x00000018ff077219 */ /* 0x000fe40000011607 */
[----:B------:R-:W-:-:S03]  /*7d30*/  ISETP.NE.AND.EX P0, PT, R27, RZ, PT, P0 ;  /* 0x000000ff1b00720c */ /* 0x000fc60003f05300 */
[----:B------:R-:W1:Y:S01]  /*7d40*/  LDC R22, c[0x0][0x148] ;  /* 0x00005200ff167b82 */ /* 0x000e620000000800 */
[----:B---3--:R-:W-:Y:S02]  /*7d50*/  IMAD R23, R15, R8, R6 ;  /* 0x000000080f177224 */ /* 0x008fe400078e0206 */
[----:B------:R-:W-:-:S05]  /*7d60*/  IMAD.MOV.U32 R8, RZ, RZ, 0x1 ;  /* 0x00000001ff087424 */ /* 0x000fca00078e00ff */
[----:B------:R-:W2:Y:S01]  /*7d70*/  LDC R21, c[0x0][0x600] ;  /* 0x00018000ff157b82 */ /* 0x000ea20000000800 */
[-CC-:B----4-:R-:W-:Y:S02]  /*7d80*/  SHF.R.U64 R15, R12, R20.reuse, R7.reuse ;  /* 0x000000140c0f7219 */ /* 0x190fe40000001207 */
[----:B------:R-:W-:Y:S02]  /*7d90*/  SHF.R.U32.HI R6, RZ, R20, R7 ;  /* 0x00000014ff067219 */ /* 0x000fe40000011607 */
[----:B------:R3:W4:Y:S03]  /*7da0*/  F2I.U32.TRUNC.NTZ R20, R9 ;  /* 0x0000000900147305 */ /* 0x000726000020f000 */
[----:B------:R-:W1:Y:S01]  /*7db0*/  LDC R25, c[0x0][0x648] ;  /* 0x00019200ff197b82 */ /* 0x000e620000000800 */
[-C--:B0-----:R-:W-:Y:S02]  /*7dc0*/  SHF.R.U64 R19, R15, R11.reuse, R6 ;  /* 0x0000000b0f137219 */ /* 0x081fe40000001206 */
[----:B------:R-:W-:-:S02]  /*7dd0*/  SHF.L.U32 R10, R10, R11, RZ ;  /* 0x0000000b0a0a7219 */ /* 0x000fc400000006ff */
[-C--:B------:R-:W-:Y:S01]  /*7de0*/  SHF.R.U32.HI R7, RZ, R11.reuse, R6 ;  /* 0x0000000bff077219 */ /* 0x080fe20000011606 */
[----:B------:R-:W-:Y:S01]  /*7df0*/  IMAD.MOV.U32 R6, RZ, RZ, R19 ;  /* 0x000000ffff067224 */ /* 0x000fe200078e0013 */
[----:B------:R-:W-:Y:S01]  /*7e00*/  SHF.L.U32 R24, R8, R11, RZ ;  /* 0x0000000b08187219 */ /* 0x000fe200000006ff */
[----:B------:R-:W0:Y:S01]  /*7e10*/  LDC R28, c[0x0][0x638] ;  /* 0x00018e00ff1c7b82 */ /* 0x000e220000000800 */
[----:B------:R-:W-:-:S07]  /*7e20*/  LOP3.LUT R30, RZ, R10, RZ, 0x33, !PT ;  /* 0x0000000aff1e7212 */ /* 0x000fce00078e33ff */
[----:B------:R-:W0:Y:S01]  /*7e30*/  LDC R29, c[0x0][0x610] ;  /* 0x00018400ff1d7b82 */ /* 0x000e220000000800 */
[----:B---34-:R-:W-:Y:S05]  /*7e40*/  @!P0 BRA `(.L_x_159) ;  /* 0x0000000000288947 */ /* 0x018fea0003800000 */
[----:B------:R-:W3:Y:S02]  /*7e50*/  LDC R6, c[0x0][0x64c] ;  /* 0x00019300ff067b82 */ /* 0x000ee40000000800 */
[----:B---3--:R-:W-:-:S05]  /*7e60*/  IADD3 R11, P0, R19, R6, RZ ;  /* 0x00000006130b7210 */ /* 0x008fca0007f1e0ff */
        /* <DEDUP_REMOVED lines=8> */
.L_x_159:
[----:B------:R-:W-:Y:S01]  /*7ef0*/  ISETP.NE.AND P0, PT, R2, 0x1, PT ;  /* 0x000000010200780c */ /* 0x000fe20003f05270 */
[----:B--2---:R-:W-:Y:S01]  /*7f00*/  VIADD R9, R21, 0xffffffff ;  /* 0xffffffff15097836 */ /* 0x004fe20000000000 */
[----:B-1----:R-:W-:Y:S01]  /*7f10*/  SHF.R.U64 R7, R6, R25, R7 ;  /* 0x0000001906077219 */ /* 0x002fe20000001207 */
[----:B------:R-:W-:Y:S01]  /*7f20*/  IMAD.MOV R20, RZ, RZ, -R20 ;  /* 0x000000ffff147224 */ /* 0x000fe200078e0a14 */
[----:B------:R-:W-:Y:S02]  /*7f30*/  LOP3.LUT R6, R15, R30, RZ, 0xc0, !PT ;  /* 0x0000001e0f067212 */ /* 0x000fe400078ec0ff */
[----:B------:R-:W-:Y:S01]  /*7f40*/  LOP3.LUT R12, R12, R9, RZ, 0xc0, !PT ;  /* 0x000000090c0c7212 */ /* 0x000fe200078ec0ff */
[----:B------:R-:W-:Y:S02]  /*7f50*/  IMAD.MOV R8, RZ, RZ, -R7 ;  /* 0x000000ffff087224 */ /* 0x000fe400078e0a07 */
[----:B------:R-:W-:Y:S02]  /*7f60*/  IMAD R6, R24, R7, R6 ;  /* 0x0000000718067224 */ /* 0x000fe400078e0206 */
[----:B------:R-:W-:-:S02]  /*7f70*/  IMAD.MOV.U32 R9, RZ, RZ, 0x1 ;  /* 0x00000001ff097424 */ /* 0x000fc400078e00ff */
[----:B------:R-:W-:Y:S02]  /*7f80*/  @P0 IMAD R23, R22, R20, R3 ;  /* 0x0000001416170224 */ /* 0x000fe400078e0203 */
[----:B0-----:R-:W-:Y:S02]  /*7f90*/  IMAD R3, R8, R28, R19 ;  /* 0x0000001c08037224 */ /* 0x001fe400078e0213 */
[----:B------:R-:W-:Y:S02]  /*7fa0*/  IMAD R13, R6, R29, R23 ;  /* 0x0000001d060d7224 */ /* 0x000fe400078e0217 */
[----:B------:R-:W-:Y:S02]  /*7fb0*/  IMAD R6, R3, R21, R12 ;  /* 0x0000001503067224 */ /* 0x000fe400078e020c */
[----:B------:R-:W-:-:S03]  /*7fc0*/  IMAD.MOV.U32 R8, RZ, RZ, R14 ;  /* 0x000000ffff087224 */ /* 0x000fc600078e000e */
[----:B------:R-:W-:Y:S02]  /*7fd0*/  SEL R20, R6, R13, !P0 ;  /* 0x0000000d06147207 */ /* 0x000fe40004000000 */
[----:B------:R-:W-:-:S07]  /*7fe0*/  SEL R13, R13, R6, !P0 ;  /* 0x000000060d0d7207 */ /* 0x000fce0004000000 */
.L_x_157:
[----:B------:R-:W-:-:S08]  /*7ff0*/  NOP ;  /* 0x0000000000007918 */ /* 0x000fd00000000000 */
[----:B------:R-:W0:-:S00]  /*8000*/  USETMAXREG.DEALLOC.CTAPOOL 0x28 ;  /* 0x00000028000079c8 */ /* 0x000e0000080e0500 */
[----:B0-----:R-:W-:-:S13]  /*8010*/  ISETP.NE.AND P0, PT, R0, RZ, PT ;  /* 0x000000ff0000720c */ /* 0x001fda0003f05270 */
[----:B------:R-:W-:Y:S05]  /*8020*/  @P0 EXIT ;  /* 0x000000000000094d */ /* 0x000fea0003800000 */
[----:B------:R-:W-:Y:S01]  /*8030*/  LOP3.LUT P0, RZ, R9, 0xff, RZ, 0xc0, !PT ;  /* 0x000000ff09ff7812 */ /* 0x000fe2000780c0ff */
[----:B------:R-:W-:Y:S02]  /*8040*/  IMAD.MOV.U32 R0, RZ, RZ, 0x1 ;  /* 0x00000001ff007424 */ /* 0x000fe400078e00ff */
[----:B------:R-:W-:-:S10]  /*8050*/  IMAD.MOV.U32 R3, RZ, RZ, RZ ;  /* 0x000000ffff037224 */ /* 0x000fd400078e00ff */
[----:B------:R-:W-:Y:S05]  /*8060*/  @!P0 BRA `(.L_x_160) ;  /* 0x0000000c008c8947 */ /* 0x000fea0003800000 */
[----:B------:R-:W0:Y:S01]  /*8070*/  LDC R0, c[0x0][0x28c] ;  /* 0x0000a300ff007b82 */ /* 0x000e220000000800 */
[----:B------:R-:W-:Y:S01]  /*8080*/  LOP3.LUT P0, RZ, R4, 0x1f, RZ, 0xc0, !PT ;  /* 0x0000001f04ff7812 */ /* 0x000fe2000780c0ff */
[----:B------:R-:W-:Y:S01]  /*8090*/  ULDC UR5, c[0x0][0x658] ;  /* 0x0001960000057ab9 */ /* 0x000fe20000000800 */
[----:B------:R-:W-:Y:S01]  /*80a0*/  UMOV UR6, 0xffffffff ;  /* 0xffffffff00067882 */ /* 0x000fe20000000000 */
[----:B------:R-:W-:Y:S01]  /*80b0*/  BSSY B0, `(.L_x_160) ;  /* 0x00000de000007945 */ /* 0x000fe20003800000 */
[----:B------:R-:W-:Y:S01]  /*80c0*/  USHF.L.U32 UR6, UR6, UR5, URZ ;  /* 0x0000000506067299 */ /* 0x000fe2000800063f */
[C---:B------:R-:W-:Y:S01]  /*80d0*/  ISETP.NE.AND P2, PT, R5.reuse, RZ, PT ;  /* 0x000000ff0500720c */ /* 0x040fe20003f45270 */
[----:B------:R-:W-:Y:S01]  /*80e0*/  IMAD.MOV.U32 R11, RZ, RZ, 0x1 ;  /* 0x00000001ff0b7424 */ /* 0x000fe200078e00ff */
[----:B------:R-:W-:Y:S01]  /*80f0*/  ISETP.NE.OR P0, PT, R5, RZ, !P0 ;  /* 0x000000ff0500720c */ /* 0x000fe20004705670 */
[----:B------:R-:W-:Y:S01]  /*8100*/  ULDC UR4, c[0x0][0x600] ;  /* 0x0001800000047ab9 */ /* 0x000fe20000000800 */
[----:B------:R-:W-:Y:S01]  /*8110*/  LOP3.LUT R19, R18, 0x2, RZ, 0xfc, !PT ;  /* 0x0000000212137812 */ /* 0x000fe200078efcff */
[----:B------:R-:W-:Y:S01]  /*8120*/  UMOV UR7, 0x1 ;  /* 0x0000000100077882 */ /* 0x000fe20000000000 */
[----:B------:R-:W-:-:S02]  /*8130*/  UIADD3 UR4, UR4, -0x1, URZ ;  /* 0xffffffff04047890 */ /* 0x000fc4000fffe03f */
[----:B------:R-:W-:Y:S02]  /*8140*/  USHF.L.U32 UR5, UR7, UR5, URZ ;  /* 0x0000000507057299 */ /* 0x000fe4000800063f */
[----:B------:R-:W-:Y:S01]  /*8150*/  ULOP3.LUT UR6, URZ, UR6, URZ, 0x33, !UPT ;  /* 0x000000063f067292 */ /* 0x000fe2000f8e333f */
[----:B------:R-:W-:Y:S01]  /*8160*/  ULDC.64 UR30, c[0x0][0x198] ;  /* 0x00006600001e7ab9 */ /* 0x000fe20000000a00 */
[----:B0-----:R-:W-:-:S05]  /*8170*/  VIADD R0, R0, 0x7f ;  /* 0x0000007f00007836 */ /* 0x001fca0000000000 */
[----:B------:R-:W-:-:S04]  /*8180*/  SHF.R.S32.HI R3, RZ, 0x1f, R0 ;  /* 0x0000001fff037819 */ /* 0x000fc80000011400 */
[----:B------:R-:W-:Y:S01]  /*8190*/  LEA.HI R3, R3, R0, RZ, 0x7 ;  /* 0x0000000003037211 */ /* 0x000fe200078f38ff */
[----:B------:R-:W-:-:S03]  /*81a0*/  IMAD.MOV.U32 R0, RZ, RZ, 0x1 ;  /* 0x00000001ff007424 */ /* 0x000fc600078e00ff */
[----:B------:R-:W-:Y:S01]  /*81b0*/  SHF.R.S32.HI R12, RZ, 0x7, R3 ;  /* 0x00000007ff0c7819 */ /* 0x000fe20000011403 */
[----:B------:R-:W-:-:S04]  /*81c0*/  IMAD.MOV.U32 R3, RZ, RZ, RZ ;  /* 0x000000ffff037224 */ /* 0x000fc800078e00ff */
[----:B------:R-:W-:-:S07]  /*81d0*/  VIADD R10, R12, 0x1 ;  /* 0x000000010c0a7836 */ /* 0x000fce0000000000 */
.L_x_172:
[----:B------:R-:W-:-:S03]  /*81e0*/  UMOV UR7, 0xffffffff ;  /* 0xffffffff00077882 */ /* 0x000fc60000000000 */
[----:B------:R-:W-:Y:S05]  /*81f0*/  BRA.DIV UR7, `(.L_x_161) ;  /* 0x0000000e07cc7947 */ /* 0x000fea000b800000 */
[----:B------:R-:W-:-:S13]  /*8200*/  ELECT P6, URZ, PT ;  /* 0x00000000003f782f */ /* 0x000fda00038c0000 */
.L_x_181:
[----:B------:R-:W-:Y:S04]  /*8210*/  BSSY B1, `(.L_x_162) ;  /* 0x0000054000017945 */ /* 0x000fe80003800000 */
[----:B------:R-:W-:Y:S05]  /*8220*/  @!P6 BRA `(.L_x_163) ;  /* 0x000000040048e947 */ /* 0x000fea0003800000 */
[----:B------:R-:W0:Y:S02]  /*8230*/  LDC R4, c[0x0][0x28c] ;  /* 0x0000a300ff047b82 */ /* 0x000e240000000800 */
[----:B0-----:R-:W-:-:S13]  /*8240*/  ISETP.GE.AND P1, PT, R4, 0x1, PT ;  /* 0x000000010400780c */ /* 0x001fda0003f26270 */
[----:B------:R-:W-:Y:S05]  /*8250*/  @!P1 BRA `(.L_x_163) ;  /* 0x00000004003c9947 */ /* 0x000fea0003800000 */
[----:B------:R-:W-:Y:S02]  /*8260*/  IMAD.SHL.U32 R13, R13, 0x100, RZ ;  /* 0x000001000d0d7824 */ /* 0x000fe400078e00ff */
[----:B------:R-:W-:Y:S02]  /*8270*/  IMAD.SHL.U32 R20, R20, 0x40, RZ ;  /* 0x0000004014147824 */ /* 0x000fe400078e00ff */
[----:B------:R-:W-:Y:S02]  /*8280*/  IMAD.MOV.U32 R21, RZ, RZ, RZ ;  /* 0x000000ffff157224 */ /* 0x000fe400078e00ff */
[----:B------:R-:W-:Y:S02]  /*8290*/  IMAD.MOV.U32 R4, RZ, RZ, R10 ;  /* 0x000000ffff047224 */ /* 0x000fe400078e000a */
[----:B------:R-:W-:Y:S02]  /*82a0*/  IMAD.MOV.U32 R5, RZ, RZ, R0 ;  /* 0x000000ffff057224 */ /* 0x000fe400078e0000 */
[----:B------:R-:W-:-:S02]  /*82b0*/  IMAD.MOV.U32 R6, RZ, RZ, R3 ;  /* 0x000000ffff067224 */ /* 0x000fc400078e0003 */
[C---:B------:R-:W-:Y:S02]  /*82c0*/  VIADD R22, R13.reuse, 0x40 ;  /* 0x000000400d167836 */ /* 0x040fe40000000000 */
[C---:B------:R-:W-:Y:S02]  /*82d0*/  VIADD R23, R13.reuse, 0x80 ;  /* 0x000000800d177836 */ /* 0x040fe40000000000 */
[----:B------:R-:W-:-:S07]  /*82e0*/  VIADD R24, R13, 0xc0 ;  /* 0x000000c00d187836 */ /* 0x000fce0000000000 */
.L_x_167:
[----:B------:R-:W0:Y:S01]  /*82f0*/  S2R R14, SR_CgaCtaId ;  /* 0x00000000000e7919 */ /* 0x000e220000008800 */
[----:B------:R-:W-:Y:S01]  /*8300*/  MOV R7, 0x400 ;  /* 0x0000040000077802 */ /* 0x000fe20000000f00 */
[----:B------:R-:W1:Y:S03]  /*8310*/  @!P2 LDC R9, c[0x0][0x500] ;  /* 0x00014000ff09ab82 */ /* 0x000e660000000800 */
[----:B0-----:R-:W-:Y:S02]  /*8320*/  LEA R15, R14, R7, 0x18 ;  /* 0x000000070e0f7211 */ /* 0x001fe400078ec0ff */
[----:B------:R-:W-:-:S03]  /*8330*/  SHF.L.U32 R7, R5, 0x1f, RZ ;  /* 0x0000001f05077819 */ /* 0x000fc600000006ff */
[----:B------:R-:W-:-:S04]  /*8340*/  IMAD R14, R6, 0x8, R15 ;  /* 0x00000008060e7824 */ /* 0x000fc800078e020f */
[----:B------:R-:W0:Y:S02]  /*8350*/  SYNCS.PHASECHK.TRANS64.TRYWAIT P1, [R14+URZ+0x10], R7 ;  /* 0x000010070e0075a7 */ /* 0x000e24000802017f */
[----:B01----:R-:W-:Y:S05]  /*8360*/  @!P1 BRA `(.L_x_164) ;  /* 0x0000000c00909947 */ /* 0x003fea0003800000 */
.L_x_182:
[----:B0-----:R-:W-:Y:S01]  /*8370*/  PRMT R7, R19, 0x9910, RZ ;  /* 0x0000991013077816 */ /* 0x001fe200000000ff */
[----:B------:R0:W-:Y:S03]  /*8380*/  @!P2 SYNCS.ARRIVE.TRANS64 RZ, [R14+URZ], R9 ;  /* 0x000000090effa9a7 */ /* 0x0001e6000800003f */
[----:B------:R-:W-:-:S13]  /*8390*/  ISETP.NE.AND P1, PT, R7, 0x2, PT ;  /* 0x000000020700780c */ /* 0x000fda0003f25270 */
[----:B0-----:R-:W-:Y:S05]  /*83a0*/  @P1 BRA `(.L_x_165) ;  /* 0x0000000000041947 */ /* 0x001fea0003800000 */
[----:B------:R-:W-:Y:S01]  /*83b0*/  BPT.TRAP 0x1 ;  /* 0x000000040000795c */ /* 0x000fe20000300000 */
.L_x_165:
[----:B------:R-:W-:Y:S05]  /*83c0*/  @P0 BRA `(.L_x_166) ;  /* 0x0000000000040947 */ /* 0x000fea0003800000 */
[----:B------:R-:W-:Y:S01]  /*83d0*/  BPT.TRAP 0x1 ;  /* 0x000000040000795c */ /* 0x000fe20000300000 */
.L_x_166:
[C-C-:B------:R-:W-:Y:S01]  /*83e0*/  IMAD R7, R6.reuse, 0x10000, R15.reuse ;  /* 0x0001000006077824 */ /* 0x140fe200078e020f */
[----:B------:R-:W-:Y:S01]  /*83f0*/  R2UR UR51, R21 ;  /* 0x00000000153372ca */ /* 0x000fe200000e0000 */
[----:B------:R-:W-:Y:S01]  /*8400*/  IMAD R15, R6, 0x4000, R15 ;  /* 0x00004000060f7824 */ /* 0x000fe200078e020f */
[----:B------:R-:W-:Y:S01]  /*8410*/  R2UR UR49, R14 ;  /* 0x000000000e3172ca */ /* 0x000fe200000e0000 */
[----:B------:R-:W-:Y:S01]  /*8420*/  UIADD3 UR14, UP0, UR30, 0xf0, URZ ;  /* 0x000000f01e0e7890 */ /* 0x000fe2000ff1e03f */
[----:B------:R-:W-:Y:S01]  /*8430*/  R2UR UR24, R7 ;  /* 0x00000000071872ca */ /* 0x000fe200000e0000 */
[----:B------:R-:W-:Y:S01]  /*8440*/  VIADD R4, R4, 0xffffffff ;  /* 0xffffffff04047836 */ /* 0x000fe20000000000 */
[----:B------:R-:W-:Y:S01]  /*8450*/  R2UR UR8, R15 ;  /* 0x000000000f0872ca */ /* 0x000fe200000e0000 */
[----:B------:R-:W-:Y:S01]  /*8460*/  UIADD3 UR46, UP1, UR30, 0x1f0, URZ ;  /* 0x000001f01e2e7890 */ /* 0x000fe2000ff3e03f */
[----:B------:R-:W-:Y:S01]  /*8470*/  R2UR UR52, R8 ;  /* 0x00000000083472ca */ /* 0x000fe200000e0000 */
[----:B------:R-:W-:Y:S01]  /*8480*/  UIADD3.X UR15, URZ, UR31, URZ, UP0, !UPT ;  /* 0x0000001f3f0f7290 */ /* 0x000fe200087fe43f */
[----:B------:R-:W-:Y:S01]  /*8490*/  R2UR UR50, R13 ;  /* 0x000000000d3272ca */ /* 0x000fe200000e0000 */
[----:B------:R-:W-:Y:S01]  /*84a0*/  UIADD3.X UR47, URZ, UR31, URZ, UP1, !UPT ;  /* 0x0000001f3f2f7290 */ /* 0x000fe20008ffe43f */
[----:B------:R-:W-:Y:S01]  /*84b0*/  R2UR UR42, R22 ;  /* 0x00000000162a72ca */ /* 0x000fe200000e0000 */
[----:B------:R-:W-:Y:S01]  /*84c0*/  VIADD R6, R6, 0x1 ;  /* 0x0000000106067836 */ /* 0x000fe20000000000 */
[----:B------:R-:W-:Y:S01]  /*84d0*/  R2UR UR34, R23 ;  /* 0x00000000172272ca */ /* 0x000fe200000e0000 */
[----:B------:R-:W-:Y:S01]  /*84e0*/  UIADD3 UR10, UR51, 0x40, URZ ;  /* 0x00000040330a7890 */ /* 0x000fe2000fffe03f */
[----:B------:R-:W-:Y:S01]  /*84f0*/  R2UR UR26, R24 ;  /* 0x00000000181a72ca */ /* 0x000fe200000e0000 */
[----:B------:R-:W-:Y:S01]  /*8500*/  UIADD3 UR48, UR24, 0x100, URZ ;  /* 0x0000010018307890 */ /* 0x000fe2000fffe03f */
[----:B------:R-:W-:Y:S01]  /*8510*/  R2UR UR19, R20 ;  /* 0x00000000141372ca */ /* 0x000fe200000e0000 */
[----:B------:R-:W-:Y:S01]  /*8520*/  UIADD3 UR40, UR24, 0x4100, URZ ;  /* 0x0000410018287890 */ /* 0x000fe2000fffe03f */
[----:B------:R-:W-:Y:S01]  /*8530*/  ISETP.GT.AND P3, PT, R4, 0x1, PT ;  /* 0x000000010400780c */ /* 0x000fe20003f64270 */
[----:B------:R-:W-:Y:S01]  /*8540*/  UIADD3 UR32, UR24, 0x8100, URZ ;  /* 0x0000810018207890 */ /* 0x000fe2000fffe03f */
[C---:B------:R-:W-:Y:S01]  /*8550*/  ISETP.NE.AND P1, PT, R6.reuse, 0x2, PT ;  /* 0x000000020600780c */ /* 0x040fe20003f25270 */
[----:B------:R-:W-:Y:S01]  /*8560*/  UIADD3 UR24, UR24, 0xc100, URZ ;  /* 0x0000c10018187890 */ /* 0x000fe2000fffe03f */
[----:B------:R-:W-:Y:S01]  /*8570*/  VIADD R21, R21, 0x80 ;  /* 0x0000008015157836 */ /* 0x000fe20000000000 */
[----:B------:R-:W-:Y:S01]  /*8580*/  UIADD3 UR16, UR8, 0x20100, URZ ;  /* 0x0002010008107890 */ /* 0x000fe2000fffe03f */
[----:B------:R-:W-:Y:S01]  /*8590*/  SEL R14, RZ, 0x1, P1 ;  /* 0x00000001ff0e7807 */ /* 0x000fe20000800000 */
[----:B------:R-:W-:Y:S01]  /*85a0*/  UIADD3 UR8, UR8, 0x22100, URZ ;  /* 0x0002210008087890 */ /* 0x000fe2000fffe03f */
[----:B------:R-:W-:Y:S01]  /*85b0*/  SEL R6, R6, RZ, P1 ;  /* 0x000000ff06067207 */ /* 0x000fe20000800000 */
[----:B------:R-:W-:Y:S01]  /*85c0*/  UMOV UR22, 0x0 ;  /* 0x0000000000167882 */ /* 0x000fe20000000000 */
[----:B------:R-:W-:Y:S01]  /*85d0*/  UMOV UR23, 0x10000000 ;  /* 0x1000000000177882 */ /* 0x000fe20000000000 */
[----:B------:R-:W-:Y:S01]  /*85e0*/  UMOV UR41, UR49 ;  /* 0x0000003100297c82 */ /* 0x000fe20008000000 */
[----:B------:R-:W-:Y:S01]  /*85f0*/  UMOV UR43, UR51 ;  /* 0x00000033002b7c82 */ /* 0x000fe20008000000 */
[----:B------:R-:W-:Y:S01]  /*8600*/  UMOV UR44, UR52 ;  /* 0x00000034002c7c82 */ /* 0x000fe20008000000 */
[----:B------:R-:W-:Y:S01]  /*8610*/  UMOV UR33, UR49 ;  /* 0x0000003100217c82 */ /* 0x000fe20008000000 */
[----:B------:R-:W-:Y:S01]  /*8620*/  UMOV UR35, UR51 ;  /* 0x0000003300237c82 */ /* 0x000fe20008000000 */
[----:B------:R-:W-:Y:S01]  /*8630*/  UMOV UR36, UR52 ;  /* 0x0000003400247c82 */ /* 0x000fe20008000000 */
[----:B------:R0:W-:Y:S01]  /*8640*/  UTMALDG.3D [UR48], [UR14], desc[UR22] ;  /* 0x000016300e0075b4 */ /* 0x0001e20008011000 */
[----:B------:R-:W-:Y:S01]  /*8650*/  UMOV UR25, UR49 ;  /* 0x0000003100197c82 */ /* 0x000fe20008000000 */
        /* <DEDUP_REMOVED lines=9> */
[----:B------:R-:W-:Y:S01]  /*86f0*/  LOP3.LUT R5, R5, R14, RZ, 0x3c, !PT ;  /* 0x0000000e05057212 */ /* 0x000fe200078e3cff */
[----:B------:R0:W-:Y:S01]  /*8700*/  UTMALDG.3D [UR32], [UR14], desc[UR22] ;  /* 0x000016200e0075b4 */ /* 0x0001e20008011000 */
[----:B------:R0:W-:Y:S01]  /*8710*/  UTMALDG.3D [UR24], [UR14], desc[UR22] ;  /* 0x000016180e0075b4 */ /* 0x0001e20008011000 */
[----:B------:R0:W-:Y:S01]  /*8720*/  UTMALDG.3D [UR16], [UR46], desc[UR22] ;  /* 0x000016102e0075b4 */ /* 0x0001e20008011000 */
[----:B------:R0:W-:Y:S02]  /*8730*/  UTMALDG.3D [UR8], [UR46], desc[UR22] ;  /* 0x000016082e0075b4 */ /* 0x0001e40008011000 */
[----:B0-----:R-:W-:Y:S05]  /*8740*/  @P3 BRA `(.L_x_167) ;  /* 0xfffffff800e83947 */ /* 0x001fea000383ffff */
.L_x_163:
[----:B------:R-:W-:Y:S05]  /*8750*/  BSYNC B1 ;  /* 0x0000000000017941 */ /* 0x000fea0003800000 */
.L_x_162:
[----:B------:R-:W-:Y:S01]  /*8760*/  LOP3.LUT P3, RZ, R11, 0xff, RZ, 0xc0, !PT ;  /* 0x000000ff0bff7812 */ /* 0x000fe2000786c0ff */
[----:B------:R-:W-:Y:S01]  /*8770*/  IMAD.IADD R3, R12, 0x1, R3 ;  /* 0x000000010c037824 */ /* 0x000fe200078e0203 */
[----:B------:R-:W-:Y:S01]  /*8780*/  IADD3 R16, P4, R16, UR38, RZ ;  /* 0x0000002610107c10 */ /* 0x000fe2000ff9e0ff */
[----:B------:R-:W-:Y:S01]  /*8790*/  ULDC.64 UR8, c[0x0][0x650] ;  /* 0x0001940000087ab9 */ /* 0x000fe20000000a00 */
[----:B------:R-:W-:Y:S01]  /*87a0*/  BSSY B1, `(.L_x_168) ;  /* 0x000006c000017945 */ /* 0x000fe20003800000 */
[----:B------:R-:W-:Y:S01]  /*87b0*/  IMAD.MOV.U32 R13, RZ, RZ, -0x1 ;  /* 0xffffffffff0d7424 */ /* 0x000fe200078e00ff */
[----:B------:R-:W-:Y:S01]  /*87c0*/  ISETP.GT.U32.AND P1, PT, R3, 0x1, PT ;  /* 0x000000010300780c */ /* 0x000fe20003f24070 */
[----:B------:R-:W-:Y:S01]  /*87d0*/  IMAD.MOV.U32 R20, RZ, RZ, -0x1 ;  /* 0xffffffffff147424 */ /* 0x000fe200078e00ff */
[----:B------:R-:W-:Y:S01]  /*87e0*/  SHF.R.U32.HI R4, RZ, 0x1, R3 ;  /* 0x00000001ff047819 */ /* 0x000fe20000011603 */
[----:B------:R-:W-:Y:S01]  /*87f0*/  IMAD.MOV.U32 R8, RZ, RZ, -0x1 ;  /* 0xffffffffff087424 */ /* 0x000fe200078e00ff */
[----:B------:R-:W-:-:S02]  /*8800*/  ISETP.LT.U32.AND P1, PT, R12, 0x2, P1 ;  /* 0x000000020c00780c */ /* 0x000fc40000f21070 */
[----:B------:R-:W-:Y:S01]  /*8810*/  IADD3.X R17, R17, UR37, RZ, P4, !PT ;  /* 0x0000002511117c10 */ /* 0x000fe2000a7fe4ff */
[----:B------:R-:W0:Y:S01]  /*8820*/  @P3 S2R R6, SR_CgaCtaId ;  /* 0x0000000000063919 */ /* 0x000e220000008800 */
[----:B------:R-:W-:Y:S02]  /*8830*/  @P3 MOV R5, 0x400 ;  /* 0x0000040000053802 */ /* 0x000fe40000000f00 */
[----:B------:R-:W-:Y:S02]  /*8840*/  ISETP.GE.U32.AND P4, PT, R16, UR8, PT ;  /* 0x0000000810007c0c */ /* 0x000fe4000bf86070 */
[----:B------:R-:W-:Y:S02]  /*8850*/  LOP3.LUT R4, R4, 0x1, RZ, 0xc0, !PT ;  /* 0x0000000104047812 */ /* 0x000fe400078ec0ff */
[----:B------:R-:W-:Y:S02]  /*8860*/  LOP3.LUT R3, R3, 0x1, RZ, 0xc0, !PT ;  /* 0x0000000103037812 */ /* 0x000fe400078ec0ff */
[----:B------:R-:W-:-:S02]  /*8870*/  PRMT R11, RZ, 0x7610, R11 ;  /* 0x00007610ff0b7816 */ /* 0x000fc4000000000b */
[----:B0-----:R-:W-:-:S04]  /*8880*/  @P3 LEA R5, R6, R5, 0x18 ;  /* 0x0000000506053211 */ /* 0x001fc800078ec0ff */
[----:B------:R0:W-:Y:S01]  /*8890*/  @P3 SYNCS.ARRIVE.TRANS64.A1T0 RZ, [R5+URZ+0x38], RZ ;  /* 0x000038ff05ff39a7 */ /* 0x0001e2000810003f */
[----:B------:R-:W-:-:S04]  /*88a0*/  ISETP.NE.U32.AND P3, PT, R4, 0x1, PT ;  /* 0x000000010400780c */ /* 0x000fc80003f65070 */
[----:B------:R-:W-:Y:S02]  /*88b0*/  ISETP.GT.U32.AND P3, PT, R12, 0x1, !P3 ;  /* 0x000000010c00780c */ /* 0x000fe40005f64070 */
[----:B0-----:R-:W-:Y:S02]  /*88c0*/  SEL R5, RZ, 0x1, !P1 ;  /* 0x00000001ff057807 */ /* 0x001fe40004800000 */
[----:B------:R-:W-:Y:S02]  /*88d0*/  ISETP.GE.U32.AND.EX P1, PT, R17, UR9, PT, P4 ;  /* 0x0000000911007c0c */ /* 0x000fe4000bf26140 */
[----:B------:R-:W-:-:S04]  /*88e0*/  SEL R4, RZ, 0x1, !P3 ;  /* 0x00000001ff047807 */ /* 0x000fc80005800000 */
[----:B------:R-:W-:Y:S02]  /*88f0*/  LOP3.LUT R0, R4, R0, R5, 0x96, !PT ;  /* 0x0000000004007212 */ /* 0x000fe400078e9605 */
[----:B------:R-:W-:-:S05]  /*8900*/  PRMT R4, RZ, 0x7610, R4 ;  /* 0x00007610ff047816 */ /* 0x000fca0000000004 */
[----:B------:R-:W-:Y:S05]  /*8910*/  @P1 BRA `(.L_x_169) ;  /* 0x0000000400501947 */ /* 0x000fea0003800000 */
[----:B------:R-:W-:Y:S01]  /*8920*/  ULDC.64 UR8, c[0x0][0x628] ;  /* 0x00018a0000087ab9 */ /* 0x000fe20000000a00 */
[----:B------:R-:W0:Y:S01]  /*8930*/  S2R R14, SR_CTAID.X ;  /* 0x00000000000e7919 */ /* 0x000e220000002500 */
[----:B------:R-:W-:Y:S01]  /*8940*/  ISETP.NE.U32.AND P1, PT, RZ, UR8, PT ;  /* 0x00000008ff007c0c */ /* 0x000fe2000bf25070 */
[----:B------:R-:W-:Y:S01]  /*8950*/  ULDC UR10, c[0x0][0x630] ;  /* 0x00018c00000a7ab9 */ /* 0x000fe20000000800 */
[----:B------:R-:W-:Y:S01]  /*8960*/  IMAD.MOV.U32 R4, RZ, RZ, R16 ;  /* 0x000000ffff047224 */ /* 0x000fe200078e0010 */
[----:B------:R-:W1:Y:S01]  /*8970*/  S2R R13, SR_CTAID.Y ;  /* 0x00000000000d7919 */ /* 0x000e620000002600 */
[----:B------:R-:W-:Y:S01]  /*8980*/  ISETP.NE.AND.EX P1, PT, RZ, UR9, PT, P1 ;  /* 0x00000009ff007c0c */ /* 0x000fe2000bf25310 */
[----:B------:R-:W-:-:S12]  /*8990*/  IMAD.MOV.U32 R5, RZ, RZ, R17 ;  /* 0x000000ffff057224 */ /* 0x000fd800078e0011 */
[----:B------:R-:W-:Y:S05]  /*89a0*/  @!P1 BRA `(.L_x_170) ;  /* 0x0000000000289947 */ /* 0x000fea0003800000 */
[----:B------:R-:W-:Y:S02]  /*89b0*/  ULDC UR7, c[0x0][0x634] ;  /* 0x00018d0000077ab9 */ /* 0x000fe40000000800 */
[----:B------:R-:W-:-:S05]  /*89c0*/  IADD3 R9, P1, R16, UR7, RZ ;  /* 0x0000000710097c10 */ /* 0x000fca000ff3e0ff */
[----:B------:R-:W-:-:S04]  /*89d0*/  IMAD.X R15, RZ, RZ, R17, P1 ;  /* 0x000000ffff0f7224 */ /* 0x000fc800008e0611 */
[----:B------:R-:W-:-:S04]  /*89e0*/  IMAD.WIDE.U32 R6, R15, UR8, RZ ;  /* 0x000000080f067c25 */ /* 0x000fc8000f8e00ff */
[----:B------:R-:W-:-:S04]  /*89f0*/  IMAD.WIDE.U32 R6, P1, R9, UR9, R6 ;  /* 0x0000000909067c25 */ /* 0x000fc8000f820006 */
[----:B------:R-:W-:-:S04]  /*8a00*/  IMAD.WIDE.U32 R8, R9, UR8, RZ ;  /* 0x0000000809087c25 */ /* 0x000fc8000f8e00ff */
[----:B------:R-:W-:Y:S01]  /*8a10*/  IMAD.X R5, RZ, RZ, RZ, P1 ;  /* 0x000000ffff057224 */ /* 0x000fe200008e06ff */
[----:B------:R-:W-:Y:S01]  /*8a20*/  IADD3 RZ, P1, R9, R6, RZ ;  /* 0x0000000609ff7210 */ /* 0x000fe20007f3e0ff */
[----:B------:R-:W-:-:S04]  /*8a30*/  IMAD.MOV.U32 R4, RZ, RZ, R7 ;  /* 0x000000ffff047224 */ /* 0x000fc800078e0007 */
[----:B------:R-:W-:-:S08]  /*8a40*/  IMAD.WIDE.U32.X R4, R15, UR9, R4, P1 ;  /* 0x000000090f047c25 */ /* 0x000fd000088e0404 */
.L_x_170:
[--C-:B------:R-:W-:Y:S01]  /*8a50*/  SHF.R.U64 R8, R4, UR10, R5.reuse ;  /* 0x0000000a04087c19 */ /* 0x100fe20008001205 */
[----:B------:R-:W-:Y:S01]  /*8a60*/  ULDC.64 UR8, c[0x0][0x620] ;  /* 0x0001880000087ab9 */ /* 0x000fe20000000a00 */
[----:B------:R-:W-:Y:S01]  /*8a70*/  SHF.R.U32.HI R4, RZ, UR10, R5 ;  /* 0x0000000aff047c19 */ /* 0x000fe20008011605 */
[----:B------:R-:W-:Y:S01]  /*8a80*/  ULDC UR7, c[0x0][0x150] ;  /* 0x0000540000077ab9 */ /* 0x000fe20000000800 */
[----:B------:R-:W-:Y:S01]  /*8a90*/  IADD3 R7, P1, RZ, -R8, RZ ;  /* 0x80000008ff077210 */ /* 0x000fe20007f3e0ff */
[----:B------:R-:W2:Y:S01]  /*8aa0*/  LDC R25, c[0x0][0x144] ;  /* 0x00005100ff197b82 */ /* 0x000ea20000000800 */
[----:B0-----:R-:W-:Y:S01]  /*8ab0*/  I2FP.F32.U32 R9, R14 ;  /* 0x0000000e00097245 */ /* 0x001fe20000201000 */
[----:B------:R-:W-:Y:S02]  /*8ac0*/  ULDC.64 UR10, c[0x0][0x640] ;  /* 0x00019000000a7ab9 */ /* 0x000fe40000000a00 */
[----:B------:R-:W-:Y:S01]  /*8ad0*/  IMAD.X R4, RZ, RZ, ~R4, P1 ;  /* 0x000000ffff047224 */ /* 0x000fe200008e0e04 */
[----:B------:R-:W-:-:S03]  /*8ae0*/  ISETP.NE.U32.AND P1, PT, RZ, UR10, PT ;  /* 0x0000000aff007c0c */ /* 0x000fc6000bf25070 */
[----:B------:R-:W-:Y:S01]  /*8af0*/  IMAD R6, R4, UR8, RZ ;  /* 0x0000000804067c24 */ /* 0x000fe2000f8e02ff */
[----:B------:R-:W0:Y:S01]  /*8b00*/  LDC R20, c[0x0][0x148] ;  /* 0x00005200ff147b82 */ /* 0x000e220000000800 */
[C---:B------:R-:W-:Y:S01]  /*8b10*/  IMAD.WIDE.U32 R4, R7.reuse, UR8, R16 ;  /* 0x0000000807047c25 */ /* 0x040fe2000f8e0010 */
[----:B------:R-:W-:Y:S01]  /*8b20*/  ULDC UR8, c[0x0][0x154] ;  /* 0x0000550000087ab9 */ /* 0x000fe20000000800 */
[----:B------:R-:W-:Y:S02]  /*8b30*/  ISETP.NE.AND.EX P1, PT, RZ, UR11, PT, P1 ;  /* 0x0000000bff007c0c */ /* 0x000fe4000bf25310 */
[----:B------:R-:W-:Y:S02]  /*8b40*/  IMAD R7, R7, UR9, R6 ;  /* 0x0000000907077c24 */ /* 0x000fe4000f8e0206 */
[----:B------:R-:W-:Y:S01]  /*8b50*/  FMUL R6, R9, UR7 ;  /* 0x0000000709067c20 */ /* 0x000fe20008400000 */
[----:B------:R-:W-:Y:S01]  /*8b60*/  ULDC UR7, c[0x0][0x618] ;  /* 0x0001860000077ab9 */ /* 0x000fe20000000800 */
[----:B------:R-:W-:Y:S01]  /*8b70*/  ULDC UR9, c[0x0][0x608] ;  /* 0x0001820000097ab9 */ /* 0x000fe20000000800 */
[----:B------:R-:W-:-:S03]  /*8b80*/  IMAD.IADD R5, R5, 0x1, R7 ;  /* 0x0000000105057824 */ /* 0x000fc600078e0207 */
[----:B------:R-:W3:Y:S02]  /*8b90*/  F2I.U32.TRUNC.NTZ R6, R6 ;  /* 0x0000000600067305 */ /* 0x000ee4000020f000 */
[----:B------:R-:W-:Y:S02]  /*8ba0*/  SHF.R.U64 R9, R4, UR7, R5 ;  /* 0x0000000704097c19 */ /* 0x000fe40008001205 */
[----:B-1----:R-:W-:-:S05]  /*8bb0*/  I2FP.F32.U32 R4, R13 ;  /* 0x0000000d00047245 */ /* 0x002fca0000201000 */
[----:B------:R-:W-:Y:S01]  /*8bc0*/  FMUL R22, R4, UR8 ;  /* 0x0000000804167c20 */ /* 0x000fe20008400000 */
[----:B------:R-:W-:Y:S01]  /*8bd0*/  SHF.R.U32.HI R4, RZ, UR7, R5 ;  /* 0x00000007ff047c19 */ /* 0x000fe20008011605 */
[----:B------:R-:W-:-:S03]  /*8be0*/  ULDC UR7, c[0x0][0x658] ;  /* 0x0001960000077ab9 */ /* 0x000fc60000000800 */
[--C-:B------:R-:W-:Y:S01]  /*8bf0*/  SHF.R.U64 R21, R9, UR9, R4.reuse ;  /* 0x0000000909157c19 */ /* 0x100fe20008001204 */
[----:B------:R-:W1:Y:S01]  /*8c00*/  F2I.U32.TRUNC.NTZ R22, R22 ;  /* 0x0000001600167305 */ /* 0x000e62000020f000 */
[----:B------:R-:W-:Y:S01]  /*8c10*/  SHF.R.U32.HI R4, RZ, UR9, R4 ;  /* 0x00000009ff047c19 */ /* 0x000fe20008011604 */
[----:B---3--:R-:W-:-:S03]  /*8c20*/  IMAD.MOV R6, RZ, RZ, -R6 ;  /* 0x000000ffff067224 */ /* 0x008fc600078e0a06 */
[----:B------:R-:W-:Y:S01]  /*8c30*/  SHF.R.U64 R15, R21, UR7, R4 ;  /* 0x00000007150f7c19 */ /* 0x000fe20008001204 */
[----:B--2---:R-:W-:Y:S01]  /*8c40*/  IMAD R14, R25, R6, R14 ;  /* 0x00000006190e7224 */ /* 0x004fe200078e020e */
[----:B------:R-:W-:-:S03]  /*8c50*/  SHF.R.U32.HI R23, RZ, UR7, R4 ;  /* 0x00000007ff177c19 */ /* 0x000fc60008011604 */
[----:B------:R-:W-:Y:S02]  /*8c60*/  IMAD.MOV.U32 R4, RZ, RZ, R15 ;  /* 0x000000ffff047224 */ /* 0x000fe400078e000f */
[----:B------:R-:W-:Y:S01]  /*8c70*/  IMAD.MOV.U32 R5, RZ, RZ, R23 ;  /* 0x000000ffff057224 */ /* 0x000fe200078e0017 */
[----:B-1----:R-:W-:Y:S06]  /*8c80*/  @!P1 BRA `(.L_x_171) ;  /* 0x0000000000289947 */ /* 0x002fec0003800000 */
[----:B------:R-:W-:Y:S02]  /*8c90*/  ULDC UR7, c[0x0][0x64c] ;  /* 0x0001930000077ab9 */ /* 0x000fe40000000800 */
[----:B------:R-:W-:-:S05]  /*8ca0*/  IADD3 R5, P1, R15, UR7, RZ ;  /* 0x000000070f057c10 */ /* 0x000fca000ff3e0ff */
[----:B------:R-:W-:-:S04]  /*8cb0*/  IMAD.X R23, RZ, RZ, R23, P1 ;  /* 0x000000ffff177224 */ /* 0x000fc800008e0617 */
[----:B------:R-:W-:-:S04]  /*8cc0*/  IMAD.WIDE.U32 R6, R23, UR10, RZ ;  /* 0x0000000a17067c25 */ /* 0x000fc8000f8e00ff */
[----:B------:R-:W-:-:S04]  /*8cd0*/  IMAD.WIDE.U32 R6, P1, R5, UR11, R6 ;  /* 0x0000000b05067c25 */ /* 0x000fc8000f820006 */
[----:B------:R-:W-:-:S04]  /*8ce0*/  IMAD.WIDE.U32 R4, R5, UR10, RZ ;  /* 0x0000000a05047c25 */ /* 0x000fc8000f8e00ff */
[----:B------:R-:W-:Y:S01]  /*8cf0*/  IMAD.MOV.U32 R4, RZ, RZ, R7 ;  /* 0x000000ffff047224 */ /* 0x000fe200078e0007 */
[----:B------:R-:W-:Y:S01]  /*8d00*/  IADD3 RZ, P3, R5, R6, RZ ;  /* 0x0000000605ff7210 */ /* 0x000fe20007f7e0ff */
[----:B------:R-:W-:-:S04]  /*8d10*/  IMAD.X R5, RZ, RZ, RZ, P1 ;  /* 0x000000ffff057224 */ /* 0x000fc800008e06ff */
[----:B------:R-:W-:-:S08]  /*8d20*/  IMAD.WIDE.U32.X R4, R23, UR11, R4, P3 ;  /* 0x0000000b17047c25 */ /* 0x000fd000098e0404 */
.L_x_171:
[----:B------:R-:W-:Y:S01]  /*8d30*/  ISETP.NE.AND P1, PT, R2, 0x1, PT ;  /* 0x000000010200780c */ /* 0x000fe20003f25270 */
[----:B------:R-:W-:Y:S01]  /*8d40*/  ULDC UR7, c[0x0][0x648] ;  /* 0x0001920000077ab9 */ /* 0x000fe20000000800 */
[----:B------:R-:W-:Y:S01]  /*8d50*/  LOP3.LUT R21, R21, UR6, RZ, 0xc0, !PT ;  /* 0x0000000615157c12 */ /* 0x000fe2000f8ec0ff */
[----:B------:R-:W-:Y:S01]  /*8d60*/  IMAD.MOV R22, RZ, RZ, -R22 ;  /* 0x000000ffff167224 */ /* 0x000fe200078e0a16 */
[----:B------:R-:W-:Y:S01]  /*8d70*/  SHF.R.U64 R4, R4, UR7, R5 ;  /* 0x0000000704047c19 */ /* 0x000fe20008001205 */
[----:B------:R-:W-:Y:S01]  /*8d80*/  ULDC UR7, c[0x0][0x638] ;  /* 0x00018e0000077ab9 */ /* 0x000fe20000000800 */
[----:B------:R-:W-:Y:S01]  /*8d90*/  ULDC UR8, c[0x0][0x610] ;  /* 0x0001840000087ab9 */ /* 0x000fe20000000800 */
[----:B------:R-:W-:Y:S02]  /*8da0*/  IMAD.MOV.U32 R5, RZ, RZ, 0x1 ;  /* 0x00000001ff057424 */ /* 0x000fe400078e00ff */
[----:B------:R-:W-:Y:S02]  /*8db0*/  IMAD.MOV R6, RZ, RZ, -R4 ;  /* 0x000000ffff067224 */ /* 0x000fe400078e0a04 */
[----:B------:R-:W-:Y:S01]  /*8dc0*/  IMAD R21, R4, UR5, R21 ;  /* 0x0000000504157c24 */ /* 0x000fe2000f8e0215 */
[----:B------:R-:W-:Y:S01]  /*8dd0*/  LOP3.LUT R4, R9, UR4, RZ, 0xc0, !PT ;  /* 0x0000000409047c12 */ /* 0x000fe2000f8ec0ff */
[----:B0-----:R-:W-:-:S02]  /*8de0*/  @P1 IMAD R14, R20, R22, R13 ;  /* 0x00000016140e1224 */ /* 0x001fc400078e020d */
[----:B------:R-:W-:Y:S01]  /*8df0*/  IMAD R15, R6, UR7, R15 ;  /* 0x00000007060f7c24 */ /* 0x000fe2000f8e020f */
[----:B------:R-:W-:Y:S01]  /*8e00*/  ULDC UR7, c[0x0][0x600] ;  /* 0x0001800000077ab9 */ /* 0x000fe20000000800 */
[----:B------:R-:W-:Y:S02]  /*8e10*/  IMAD R14, R21, UR8, R14 ;  /* 0x00000008150e7c24 */ /* 0x000fe4000f8e020e */
[--C-:B------:R-:W-:Y:S01]  /*8e20*/  IMAD R15, R15, UR7, R4.reuse ;  /* 0x000000070f0f7c24 */ /* 0x100fe2000f8e0204 */
[----:B------:R-:W-:-:S04]  /*8e30*/  PRMT R4, R5, 0x7610, R4 ;  /* 0x0000761005047816 */ /* 0x000fc80000000004 */
[----:B------:R-:W-:Y:S02]  /*8e40*/  SEL R20, R15, R14, !P1 ;  /* 0x0000000e0f147207 */ /* 0x000fe40004800000 */
[----:B------:R-:W-:-:S07]  /*8e50*/  SEL R13, R14, R15, !P1 ;  /* 0x0000000f0e0d7207 */ /* 0x000fce0004800000 */
.L_x_169:
[----:B------:R-:W-:Y:S05]  /*8e60*/  BSYNC B1 ;  /* 0x0000000000017941 */ /* 0x000fea0003800000 */
.L_x_168:
[----:B------:R-:W-:-:S13]  /*8e70*/  LOP3.LUT P1, RZ, R4, 0xff, RZ, 0xc0, !PT ;  /* 0x000000ff04ff7812 */ /* 0x000fda000782c0ff */
[----:B------:R-:W-:Y:S05]  /*8e80*/  @P1 BRA `(.L_x_172) ;  /* 0xfffffff000d41947 */ /* 0x000fea000383ffff */
[----:B------:R-:W-:Y:S05]  /*8e90*/  BSYNC B0 ;  /* 0x0000000000007941 */ /* 0x000fea0003800000 */
.L_x_160:
[----:B------:R-:W-:-:S03]  /*8ea0*/  UMOV UR7, 0xffffffff ;  /* 0xffffffff00077882 */ /* 0x000fc60000000000 */
[----:B------:R-:W-:Y:S05]  /*8eb0*/  BRA.DIV UR7, `(.L_x_173) ;  /* 0x0000000207d07947 */ /* 0x000fea000b800000 */
[----:B------:R-:W-:-:S13]  /*8ec0*/  ELECT P6, URZ, PT ;  /* 0x00000000003f782f */ /* 0x000fda00038c0000 */
.L_x_185:
[----:B------:R-:W-:Y:S04]  /*8ed0*/  BSSY B0, `(.L_x_174) ;  /* 0x0000019000007945 */ /* 0x000fe80003800000 */
[----:B------:R-:W-:Y:S05]  /*8ee0*/  @!P6 BRA `(.L_x_175) ;  /* 0x00000000005ce947 */ /* 0x000fea0003800000 */
[----:B------:R-:W-:-:S04]  /*8ef0*/  LOP3.LUT R18, R18, 0x2, RZ, 0xfc, !PT ;  /* 0x0000000212127812 */ /* 0x000fc800078efcff */
[----:B------:R-:W-:-:S13]  /*8f00*/  ISETP.NE.AND P0, PT, R18, 0x3, PT ;  /* 0x000000031200780c */ /* 0x000fda0003f05270 */
[----:B------:R-:W-:Y:S05]  /*8f10*/  @!P0 BRA `(.L_x_176) ;  /* 0x0000000000048947 */ /* 0x000fea0003800000 */
[----:B------:R-:W-:Y:S01]  /*8f20*/  BPT.TRAP 0x1 ;  /* 0x000000040000795c */ /* 0x000fe20000300000 */
.L_x_176:
[----:B------:R-:W0:Y:S01]  /*8f30*/  S2R R5, SR_CgaCtaId ;  /* 0x0000000000057919 */ /* 0x000e220000008800 */
[----:B------:R-:W-:Y:S02]  /*8f40*/  MOV R2, 0x400 ;  /* 0x0000040000027802 */ /* 0x000fe40000000f00 */
[----:B------:R-:W-:Y:S02]  /*8f50*/  SHF.L.U32 R4, R0, 0x1f, RZ ;  /* 0x0000001f00047819 */ /* 0x000fe400000006ff */
[----:B0-----:R-:W-:-:S05]  /*8f60*/  LEA R2, R5, R2, 0x18 ;  /* 0x0000000205027211 */ /* 0x001fca00078ec0ff */
[----:B------:R-:W-:-:S04]  /*8f70*/  VIADD R2, R2, 0x10 ;  /* 0x0000001002027836 */ /* 0x000fc80000000000 */
[C---:B------:R-:W-:Y:S02]  /*8f80*/  IMAD R7, R3.reuse, 0x8, R2 ;  /* 0x0000000803077824 */ /* 0x040fe400078e0202 */
[----:B------:R-:W-:Y:S02]  /*8f90*/  VIADD R3, R3, 0x1 ;  /* 0x0000000103037836 */ /* 0x000fe40000000000 */
[----:B------:R-:W0:Y:S03]  /*8fa0*/  SYNCS.PHASECHK.TRANS64.TRYWAIT P0, [R7+URZ], R4 ;  /* 0x00000004070075a7 */ /* 0x000e26000800017f */
[----:B------:R-:W-:-:S04]  /*8fb0*/  ISETP.NE.AND P1, PT, R3, 0x2, PT ;  /* 0x000000020300780c */ /* 0x000fc80003f25270 */
[----:B------:R-:W-:Y:S02]  /*8fc0*/  SEL R5, RZ, 0x1, P1 ;  /* 0x00000001ff057807 */ /* 0x000fe40000800000 */
[----:B------:R-:W-:Y:S02]  /*8fd0*/  SEL R3, R3, RZ, P1 ;  /* 0x000000ff03037207 */ /* 0x000fe40000800000 */
[----:B------:R-:W-:Y:S01]  /*8fe0*/  LOP3.LUT R0, R0, R5, RZ, 0x3c, !PT ;  /* 0x0000000500007212 */ /* 0x000fe200078e3cff */
[----:B0-----:R-:W-:Y:S06]  /*8ff0*/  @!P0 BRA `(.L_x_177) ;  /* 0x0000000000a08947 */ /* 0x001fec0003800000 */
.L_x_186:
[----:B------:R-:W-:Y:S01]  /*9000*/  IMAD R3, R3, 0x8, R2 ;  /* 0x0000000803037824 */ /* 0x000fe200078e0202 */
[----:B------:R-:W-:-:S07]  /*9010*/  SHF.L.U32 R0, R0, 0x1f, RZ ;  /* 0x0000001f00007819 */ /* 0x000fce00000006ff */
.L_x_178:
[----:B-1----:R1:W2:Y:S02]  /*9020*/  SYNCS.PHASECHK.TRANS64.TRYWAIT P0, [R3+URZ], R0 ;  /* 0x00000000030075a7 */ /* 0x0022a4000800017f */
[----:B--2---:R-:W-:Y:S05]  /*9030*/  @!P0 NANOSLEEP.SYNCS 0x989680 ;  /* 0x009896800000895d */ /* 0x004fea0003900000 */
[----:B------:R-:W2:Y:S02]  /*9040*/  @!P0 SYNCS.PHASECHK.TRANS64 P0, [R3+URZ], R0 ;  /* 0x00000000030085a7 */ /* 0x000ea4000800007f */
[----:B--2---:R-:W-:Y:S05]  /*9050*/  @!P0 BRA `(.L_x_178) ;  /* 0xfffffffc00f08947 */ /* 0x004fea000383ffff */
.L_x_175:
[----:B------:R-:W-:Y:S05]  /*9060*/  BSYNC B0 ;  /* 0x0000000000007941 */ /* 0x000fea0003800000 */
.L_x_174:
[----:B------:R-:W-:Y:S05]  /*9070*/  EXIT ;  /* 0x000000000000794d */ /* 0x000fea0003800000 */
.L_x_17:
[----:B-1----:R1:W2:Y:S02]  /*9080*/  SYNCS.PHASECHK.TRANS64.TRYWAIT P1, [R3+URZ], R0 ;  /* 0x00000000030075a7 */ /* 0x0022a4000802017f */
[----:B--2---:R-:W-:Y:S05]  /*9090*/  @!P1 NANOSLEEP.SYNCS 0x989680 ;  /* 0x009896800000995d */ /* 0x004fea0003900000 */
[----:B------:R-:W2:Y:S02]  /*90a0*/  @!P1 SYNCS.PHASECHK.TRANS64 P1, [R3+URZ], R0 ;  /* 0x00000000030095a7 */ /* 0x000ea4000802007f */
[----:B--2---:R-:W-:Y:S05]  /*90b0*/  @!P1 BRA `(.L_x_17) ;  /* 0xfffffffc00f09947 */ /* 0x004fea000383ffff */
[----:B------:R-:W-:Y:S05]  /*90c0*/  BRA `(.L_x_16) ;  /* 0xffffff8000f47947 */ /* 0x000fea000383ffff */
.L_x_22:
[----:B-1----:R-:W-:-:S04]  /*90d0*/  IMAD.U32 R4, RZ, RZ, UR4 ;  /* 0x00000004ff047e24 */ /* 0x002fc8000f8e00ff */
[----:B------:R1:W2:Y:S03]  /*90e0*/  SYNCS.PHASECHK.TRANS64.TRYWAIT P1, [R4+URZ], R3 ;  /* 0x00000003040075a7 */ /* 0x0002a6000802017f */
[----:B--2---:R-:W-:Y:S05]  /*90f0*/  @!P1 NANOSLEEP.SYNCS 0x989680 ;  /* 0x009896800000995d */ /* 0x004fea0003900000 */
[----:B------:R-:W2:Y:S02]  /*9100*/  @!P1 SYNCS.PHASECHK.TRANS64 P1, [R4+URZ], R3 ;  /* 0x00000003040095a7 */ /* 0x000ea4000802007f */
[----:B--2---:R-:W-:Y:S05]  /*9110*/  @!P1 BRA `(.L_x_22) ;  /* 0xfffffffc00ec9947 */ /* 0x004fea000383ffff */
[----:B------:R-:W-:Y:S05]  /*9120*/  BRA `(.L_x_21) ;  /* 0xffffff8800f87947 */ /* 0x000fea000383ffff */
.L_x_161:
[----:B------:R-:W-:Y:S01]  /*9130*/  BSSY B1, `(.L_x_179) ;  /* 0x0000006000017945 */ /* 0x000fe20003800000 */
[----:B------:R-:W-:-:S07]  /*9140*/  IMAD.MOV.U32 R15, RZ, RZ, -0x1 ;  /* 0xffffffffff0f7424 */ /* 0x000fce00078e00ff */
[----:B------:R-:W-:Y:S05]  /*9150*/  WARPSYNC.COLLECTIVE R15, `(.L_x_180) ;  /* 0x000000000f0c7348 */ /* 0x000fea0003c00000 */
[----:B------:R-:W-:Y:S02]  /*9160*/  ELECT P6, UR62, PT ;  /* 0x00000000003e782f */ /* 0x000fe400038c0000 */
[----:B------:R-:W-:Y:S01]  /*9170*/  MOV R14, UR62 ;  /* 0x0000003e000e7c02 */ /* 0x000fe20008000f00 */
[----:B------:R-:W-:Y:S10]  /*9180*/  ENDCOLLECTIVE ;  /* 0x000000000000791b */ /* 0x000ff40003800000 */
.L_x_180:
[----:B------:R-:W-:Y:S05]  /*9190*/  BSYNC B1 ;  /* 0x0000000000017941 */ /* 0x000fea0003800000 */
.L_x_179:
[----:B------:R-:W-:Y:S05]  /*91a0*/  BRA `(.L_x_181) ;  /* 0xfffffff000187947 */ /* 0x000fea000383ffff */
.L_x_164:
[----:B0-----:R0:W1:Y:S02]  /*91b0*/  SYNCS.PHASECHK.TRANS64.TRYWAIT P1, [R14+URZ+0x10], R7 ;  /* 0x000010070e0075a7 */ /* 0x001064000802017f */
[----:B-1----:R-:W-:Y:S05]  /*91c0*/  @!P1 NANOSLEEP.SYNCS 0x989680 ;  /* 0x009896800000995d */ /* 0x002fea0003900000 */
[----:B------:R-:W1:Y:S02]  /*91d0*/  @!P1 SYNCS.PHASECHK.TRANS64 P1, [R14+URZ+0x10], R7 ;  /* 0x000010070e0095a7 */ /* 0x000e64000802007f */
[----:B-1----:R-:W-:Y:S05]  /*91e0*/  @!P1 BRA `(.L_x_164) ;  /* 0xfffffffc00f09947 */ /* 0x002fea000383ffff */
[----:B------:R-:W-:Y:S05]  /*91f0*/  BRA `(.L_x_182) ;  /* 0xfffffff0005c7947 */ /* 0x000fea000383ffff */
.L_x_173:
[----:B------:R-:W-:Y:S01]  /*9200*/  BSSY B0, `(.L_x_183) ;  /* 0x0000006000007945 */ /* 0x000fe20003800000 */
[----:B------:R-:W-:-:S07]  /*9210*/  IMAD.MOV.U32 R15, RZ, RZ, -0x1 ;  /* 0xffffffffff0f7424 */ /* 0x000fce00078e00ff */
[----:B------:R-:W-:Y:S05]  /*9220*/  WARPSYNC.COLLECTIVE R15, `(.L_x_184) ;  /* 0x000000000f0c7348 */ /* 0x000fea0003c00000 */
[----:B------:R-:W-:Y:S02]  /*9230*/  ELECT P6, UR62, PT ;  /* 0x00000000003e782f */ /* 0x000fe400038c0000 */
[----:B------:R-:W-:Y:S01]  /*9240*/  MOV R14, UR62 ;  /* 0x0000003e000e7c02 */ /* 0x000fe20008000f00 */
[----:B------:R-:W-:Y:S10]  /*9250*/  ENDCOLLECTIVE ;  /* 0x000000000000791b */ /* 0x000ff40003800000 */
.L_x_184:
[----:B------:R-:W-:Y:S05]  /*9260*/  BSYNC B0 ;  /* 0x0000000000007941 */ /* 0x000fea0003800000 */
.L_x_183:
[----:B------:R-:W-:Y:S05]  /*9270*/  BRA `(.L_x_185) ;  /* 0xfffffffc00147947 */ /* 0x000fea000383ffff */
.L_x_177:
[----:B0-----:R0:W1:Y:S02]  /*9280*/  SYNCS.PHASECHK.TRANS64.TRYWAIT P0, [R7+URZ], R4 ;  /* 0x00000004070075a7 */ /* 0x001064000800017f */
[----:B-1----:R-:W-:Y:S05]  /*9290*/  @!P0 NANOSLEEP.SYNCS 0x989680 ;  /* 0x009896800000895d */ /* 0x002fea0003900000 */
[----:B------:R-:W1:Y:S02]  /*92a0*/  @!P0 SYNCS.PHASECHK.TRANS64 P0, [R7+URZ], R4 ;  /* 0x00000004070085a7 */ /* 0x000e64000800007f */
[----:B-1----:R-:W-:Y:S05]  /*92b0*/  @!P0 BRA `(.L_x_177) ;  /* 0xfffffffc00f08947 */ /* 0x002fea000383ffff */
[----:B------:R-:W-:Y:S05]  /*92c0*/  BRA `(.L_x_186) ;  /* 0xfffffffc004c7947 */ /* 0x000fea000383ffff */
.L_x_187:
[----:B------:R-:W-:-:S00]  /*92d0*/  BRA `(.L_x_187) ;  /* 0xfffffffc00fc7947 */ /* 0x000fc0000383ffff */
[----:B------:R-:W-:-:S00]  /*92e0*/  NOP ;  /* 0x0000000000007918 */ /* 0x000fc00000000000 */
        /* <DEDUP_REMOVED lines=9> */
.L_x_188:


//--------------------- .nv.global.init           --------------------------
	.section	.nv.global.init,"aw",@progbits
.nv.global.init:
	.type		$str$22,@object
	.size		$str$22,($str$23 - $str$22)
$str$22:
        /*0000*/ 	.byte	0x6b, 0x5f, 0x74, 0x69, 0x6c, 0x65, 0x5f, 0x63, 0x6f, 0x75, 0x6e, 0x74, 0x20, 0x3e, 0x3d, 0x20
        /*0010*/ 	.byte	0x31, 0x00
	.type		$str$23,@object
	.size		$str$23,(__unnamed_1 - $str$23)
$str$23:
        /*0012*/ 	.byte	0x2f, 0x74, 0x6d, 0x70, 0x2f, 0x63, 0x75, 0x74, 0x6c, 0x61, 0x73, 0x73, 0x5f, 0x73, 0x77, 0x65
        /*0022*/ 	.byte	0x65, 0x70, 0x5f, 0x73, 0x72, 0x63, 0x2f, 0x69, 0x6e, 0x63, 0x6c, 0x75, 0x64, 0x65, 0x2f, 0x63
        /*0032*/ 	.byte	0x75, 0x74, 0x6c, 0x61, 0x73, 0x73, 0x2f, 0x67, 0x65, 0x6d, 0x6d, 0x2f, 0x63, 0x6f, 0x6c, 0x6c
        /*0042*/ 	.byte	0x65, 0x63, 0x74, 0x69, 0x76, 0x65, 0x2f, 0x73, 0x6d, 0x39, 0x30, 0x5f, 0x6d, 0x6d, 0x61, 0x5f
        /*0052*/ 	.byte	0x74, 0x6d, 0x61, 0x5f, 0x67, 0x6d, 0x6d, 0x61, 0x5f, 0x73, 0x73, 0x5f, 0x77, 0x61, 0x72, 0x70
        /*0062*/ 	.byte	0x73, 0x70, 0x65, 0x63, 0x69, 0x61, 0x6c, 0x69, 0x7a, 0x65, 0x64, 0x2e, 0x68, 0x70, 0x70, 0x00
	.type		__unnamed_1,@object
	.size		__unnamed_1,(.L_0 - __unnamed_1)
__unnamed_1:
        /*0072*/ 	.byte	0x76, 0x6f, 0x69, 0x64, 0x20, 0x63, 0x75, 0x74, 0x6c, 0x61, 0x73, 0x73, 0x3a, 0x3a, 0x67, 0x65
        /* <DEDUP_REMOVED lines=179> */
        /*0bb2*/ 	.byte	0x3a, 0x69, 0x64, 0x65, 0x6e, 0x74, 0x69, 0x74, 0x79, 0x5d, 0x00
.L_0:


//--------------------- .nv.shared._ZN7cutlass13device_kernelINS_4gemm6kernel13GemmUniversalIN4cute5tupleIJiiiiEEENS1_10collective13CollectiveMmaINS1_34MainloopSm90TmaGmmaWarpSpecializedILi2ENS5_IJNS4_1CILi1EEESB_SB_EEENS1_35KernelTmaWarpSpecializedCooperativeEEENS5_IJNSA_ILi256EEENSA_ILi64EEENSA_ILi128EEEEEENS_6half_tENS5_IJSB_llEEESJ_NS5_IJlSB_lEEENS4_8TiledMMAINS4_8MMA_AtomIJNS4_4SM904GMMA25MMA_64x64x16_F32F16F16_SSILNSP_5MajorE1ELSR_0ELNSP_7ScaleInE1ELSS_1EEEEEENS4_6LayoutINS5_IJNSA_ILi2EEESB_SB_EEENS5_IJSB_NSA_ILi0EEESY_EEEEENS5_IJNS4_10UnderscoreES11_S11_EEEEENS4_13SM90_TMA_LOADENS4_14ComposedLayoutINS4_7SwizzleILi3ELi4ELi3EEENS4_18smem_ptr_flag_bitsILi16EEENSV_INS5_IJSG_NSA_ILi8EEEEEENS5_IJSB_SG_EEEEEEEvNS4_8identityES14_NS15_IS17_S19_NSV_INS5_IJS1A_SG_EEENS5_IJSG_SB_EEEEEEEvS1F_EENS_8epilogue10collective6detail29Sm90TmaWarpSpecializedAdapterINS1M_15DefaultEpilogueISJ_SL_SL_NS1L_6thread17LinearCombinationISJ_Li1EffLNS1Q_9ScaleType4KindE0ELNS_15FloatRoundStyleE2ESJ_EENS1_15EpilogueDefaultEEEEEvvEEEEvNT_6ParamsE --------------------------
	.section	.nv.shared._ZN7cutlass13device_kernelINS_4gemm6kernel13GemmUniversalIN4cute5tupleIJiiiiEEENS1_10collective13CollectiveMmaINS1_34MainloopSm90TmaGmmaWarpSpecializedILi2ENS5_IJNS4_1CILi1EEESB_SB_EEENS1_35KernelTmaWarpSpecializedCooperativeEEENS5_IJNSA_ILi256EEENSA_ILi64EEENSA_ILi128EEEEEENS_6half_tENS5_IJSB_llEEESJ_NS5_IJlSB_lEEENS4_8TiledMMAINS4_8MMA_AtomIJNS4_4SM904GMMA25MMA_64x64x16_F32F16F16_SSILNSP_5MajorE1ELSR_0ELNSP_7ScaleInE1ELSS_1EEEEEENS4_6LayoutINS5_IJNSA_ILi2EEESB_SB_EEENS5_IJSB_NSA_ILi0EEESY_EEEEENS5_IJNS4_10UnderscoreES11_S11_EEEEENS4_13SM90_TMA_LOADENS4_14ComposedLayoutINS4_7SwizzleILi3ELi4ELi3EEENS4_18smem_ptr_flag_bitsILi16EEENSV_INS5_IJSG_NSA_ILi8EEEEEENS5_IJSB_SG_EEEEEEEvNS4_8identityES14_NS15_IS17_S19_NSV_INS5_IJS1A_SG_EEENS5_IJSG_SB_EEEEEEEvS1F_EENS_8epilogue10collective6detail29Sm90TmaWarpSpecializedAdapterINS1M_15DefaultEpilogueISJ_SL_SL_NS1L_6thread17LinearCombinationISJ_Li1EffLNS1Q_9ScaleType4KindE0ELNS_15FloatRoundStyleE2ESJ_EENS1_15EpilogueDefaultEEEEEvvEEEEvNT_6ParamsE,"aw",@nobits
	.sectionflags	@""
	.align	16
	.zero		1024


//--------------------- .nv.shared.reserved.0     --------------------------
	.section	.nv.shared.reserved.0,"aw",@nobits
	.weak		__nv_reservedSMEM_offset_0_alias
	.size		__nv_reservedSMEM_offset_0_alias, 0, 0
	.other		__nv_reservedSMEM_offset_0_alias,@"STO_CUDA_RESERVED_SHARED STV_DEFAULT"
__nv_reservedSMEM_offset_0_alias:
	.zero		0


//--------------------- .nv.global                --------------------------
	.section	.nv.global,"aw",@nobits
.nv.global:
	.type		_ZN40_INTERNAL_641bbc8e_4_k_cu_37229246_251434cute1_E,@object
	.size		_ZN40_INTERNAL_641bbc8e_4_k_cu_37229246_251434cute1_E,(_ZN40_INTERNAL_641bbc8e_4_k_cu_37229246_251434cuda3std3__45__cpo6cbeginE - _ZN40_INTERNAL_641bbc8e_4_k_cu_37229246_251434cute1_E)
_ZN40_INTERNAL_641bbc8e_4_k_cu_37229246_251434cute1_E:
	.zero		1
	.type		_ZN40_INTERNAL_641bbc8e_4_k_cu_37229246_251434cuda3std3__45__cpo6cbeginE,@object
	.size		_ZN40_INTERNAL_641bbc8e_4_k_cu_37229246_251434cuda3std3__45__cpo6cbeginE,(_ZN40_INTERNAL_641bbc8e_4_k_cu_37229246_251434cuda3std3__48in_placeE - _ZN40_INTERNAL_641bbc8e_4_k_cu_37229246_251434cuda3std3__45__cpo6cbeginE)
_ZN40_INTERNAL_641bbc8e_4_k_cu_37229246_251434cuda3std3__45__cpo6cbeginE:
	.zero		1
	.type		_ZN40_INTERNAL_641bbc8e_4_k_cu_37229246_251434cuda3std3__48in_placeE,@object
	.size		_ZN40_INTERNAL_641bbc8e_4_k_cu_37229246_251434cuda3std3__48in_placeE,(_ZN40_INTERNAL_641bbc8e_4_k_cu_37229246_251434cuda3std6ranges3__45__cpo9iter_moveE - _ZN40_INTERNAL_641bbc8e_4_k_cu_37229246_251434cuda3std3__48in_placeE)
_ZN40_INTERNAL_641bbc8e_4_k_cu_37229246_251434cuda3std3__48in_placeE:
	.zero		1
	.type		_ZN40_INTERNAL_641bbc8e_4_k_cu_37229246_251434cuda3std6ranges3__45__cpo9iter_moveE,@object
	.size		_ZN40_INTERNAL_641bbc8e_4_k_cu_37229246_251434cuda3std6ranges3__45__cpo9iter_moveE,(_ZN40_INTERNAL_641bbc8e_4_k_cu_37229246_251434cuda3std3__45__cpo5beginE - _ZN40_INTERNAL_641bbc8e_4_k_cu_37229246_251434cuda3std6ranges3__45__cpo9iter_moveE)
_ZN40_INTERNAL_641bbc8e_4_k_cu_37229246_251434cuda3std6ranges3__45__cpo9iter_moveE:
	.zero		1
	.type		_ZN40_INTERNAL_641bbc8e_4_k_cu_37229246_251434cuda3std3__45__cpo5beginE,@object
	.size		_ZN40_INTERNAL_641bbc8e_4_k_cu_37229246_251434cuda3std3__45__cpo5beginE,(_ZN40_INTERNAL_641bbc8e_4_k_cu_37229246_251434cuda3std3__442_GLOBAL__N__641bbc8e_4_k_cu_37229246_251436ignoreE - _ZN40_INTERNAL_641bbc8e_4_k_cu_37229246_251434cuda3std3__45__cpo5beginE)
_ZN40_INTERNAL_641bbc8e_4_k_cu_37229246_251434cuda3std3__45__cpo5beginE:
	.zero		1
	.type		_ZN40_INTERNAL_641bbc8e_4_k_cu_37229246_251434cuda3std3__442_GLOBAL__N__641bbc8e_4_k_cu_37229246_251436ignoreE,@object
	.size		_ZN40_INTERNAL_641bbc8e_4_k_cu_37229246_251434cuda3std3__442_GLOBAL__N__641bbc8e_4_k_cu_37229246_251436ignoreE,(_ZN40_INTERNAL_641bbc8e_4_k_cu_37229246_251434cute7productE - _ZN40_INTERNAL_641bbc8e_4_k_cu_37229246_251434cuda3std3__442_GLOBAL__N__641bbc8e_4_k_cu_37229246_251436ignoreE)
_ZN40_INTERNAL_641bbc8e_4_k_cu_37229246_251434cuda3std3__442_GLOBAL__N__641bbc8e_4_k_cu_37229246_251436ignoreE:
	.zero		1
	.type		_ZN40_INTERNAL_641bbc8e_4_k_cu_37229246_251434cute7productE,@object
	.size		_ZN40_INTERNAL_641bbc8e_4_k_cu_37229246_251434cute7productE,(_ZN40_INTERNAL_641bbc8e_4_k_cu_37229246_251434cuda3std3__45__cpo3endE - _ZN40_INTERNAL_641bbc8e_4_k_cu_37229246_251434cute7productE)
_ZN40_INTERNAL_641bbc8e_4_k_cu_37229246_251434cute7productE:
	.zero		1
	.type		_ZN40_INTERNAL_641bbc8e_4_k_cu_37229246_251434cuda3std3__45__cpo3endE,@object
	.size		_ZN40_INTERNAL_641bbc8e_4_k_cu_37229246_251434cuda3std3__45__cpo3endE,(_ZN40_INTERNAL_641bbc8e_4_k_cu_37229246_251434cuda3std3__419piecewise_constructE - _ZN40_INTERNAL_641bbc8e_4_k_cu_37229246_251434cuda3std3__45__cpo3endE)
_ZN40_INTERNAL_641bbc8e_4_k_cu_37229246_251434cuda3std3__45__cpo3endE:
	.zero		1
	.type		_ZN40_INTERNAL_641bbc8e_4_k_cu_37229246_251434cuda3std3__419piecewise_constructE,@object
	.size		_ZN40_INTERNAL_641bbc8e_4_k_cu_37229246_251434cuda3std3__419piecewise_constructE,(_ZN40_INTERNAL_641bbc8e_4_k_cu_37229246_251434cuda3std3__45__cpo4cendE - _ZN40_INTERNAL_641bbc8e_4_k_cu_37229246_251434cuda3std3__419piecewise_constructE)
_ZN40_INTERNAL_641bbc8e_4_k_cu_37229246_251434cuda3std3__419piecewise_constructE:
	.zero		1
	.type		_ZN40_INTERNAL_641bbc8e_4_k_cu_37229246_251434cuda3std3__45__cpo4cendE,@object
	.size		_ZN40_INTERNAL_641bbc8e_4_k_cu_37229246_251434cuda3std3__45__cpo4cendE,(_ZN40_INTERNAL_641bbc8e_4_k_cu_37229246_251434cuda3std6ranges3__45__cpo4swapE - _ZN40_INTERNAL_641bbc8e_4_k_cu_37229246_251434cuda3std3__45__cpo4cendE)
_ZN40_INTERNAL_641bbc8e_4_k_cu_37229246_251434cuda3std3__45__cpo4cendE:
	.zero		1
	.type		_ZN40_INTERNAL_641bbc8e_4_k_cu_37229246_251434cuda3std6ranges3__45__cpo4swapE,@object
	.size		_ZN40_INTERNAL_641bbc8e_4_k_cu_37229246_251434cuda3std6ranges3__45__cpo4swapE,(.L_8 - _ZN40_INTERNAL_641bbc8e_4_k_cu_37229246_251434cuda3std6ranges3__45__cpo4swapE)
_ZN40_INTERNAL_641bbc8e_4_k_cu_37229246_251434cuda3std6ranges3__45__cpo4swapE:
	.zero		1
.L_8:


//--------------------- .nv.constant0._ZN7cutlass13device_kernelINS_4gemm6kernel13GemmUniversalIN4cute5tupleIJiiiiEEENS1_10collective13CollectiveMmaINS1_34MainloopSm90TmaGmmaWarpSpecializedILi2ENS5_IJNS4_1CILi1EEESB_SB_EEENS1_35KernelTmaWarpSpecializedCooperativeEEENS5_IJNSA_ILi256EEENSA_ILi64EEENSA_ILi128EEEEEENS_6half_tENS5_IJSB_llEEESJ_NS5_IJlSB_lEEENS4_8TiledMMAINS4_8MMA_AtomIJNS4_4SM904GMMA25MMA_64x64x16_F32F16F16_SSILNSP_5MajorE1ELSR_0ELNSP_7ScaleInE1ELSS_1EEEEEENS4_6LayoutINS5_IJNSA_ILi2EEESB_SB_EEENS5_IJSB_NSA_ILi0EEESY_EEEEENS5_IJNS4_10UnderscoreES11_S11_EEEEENS4_13SM90_TMA_LOADENS4_14ComposedLayoutINS4_7SwizzleILi3ELi4ELi3EEENS4_18smem_ptr_flag_bitsILi16EEENSV_INS5_IJSG_NSA_ILi8EEEEEENS5_IJSB_SG_EEEEEEEvNS4_8identityES14_NS15_IS17_S19_NSV_INS5_IJS1A_SG_EEENS5_IJSG_SB_EEEEEEEvS1F_EENS_8epilogue10collective6detail29Sm90TmaWarpSpecializedAdapterINS1M_15DefaultEpilogueISJ_SL_SL_NS1L_6thread17LinearCombinationISJ_Li1EffLNS1Q_9ScaleType4KindE0ELNS_15FloatRoundStyleE2ESJ_EENS1_15EpilogueDefaultEEEEEvvEEEEvNT_6ParamsE --------------------------
	.section	.nv.constant0._ZN7cutlass13device_kernelINS_4gemm6kernel13GemmUniversalIN4cute5tupleIJiiiiEEENS1_10collective13CollectiveMmaINS1_34MainloopSm90TmaGmmaWarpSpecializedILi2ENS5_IJNS4_1CILi1EEESB_SB_EEENS1_35KernelTmaWarpSpecializedCooperativeEEENS5_IJNSA_ILi256EEENSA_ILi64EEENSA_ILi128EEEEEENS_6half_tENS5_IJSB_llEEESJ_NS5_IJlSB_lEEENS4_8TiledMMAINS4_8MMA_AtomIJNS4_4SM904GMMA25MMA_64x64x16_F32F16F16_SSILNSP_5MajorE1ELSR_0ELNSP_7ScaleInE1ELSS_1EEEEEENS4_6LayoutINS5_IJNSA_ILi2EEESB_SB_EEENS5_IJSB_NSA_ILi0EEESY_EEEEENS5_IJNS4_10UnderscoreES11_S11_EEEEENS4_13SM90_TMA_LOADENS4_14ComposedLayoutINS4_7SwizzleILi3ELi4ELi3EEENS4_18smem_ptr_flag_bitsILi16EEENSV_INS5_IJSG_NSA_ILi8EEEEEENS5_IJSB_SG_EEEEEEEvNS4_8identityES14_NS15_IS17_S19_NSV_INS5_IJS1A_SG_EEENS5_IJSG_SB_EEEEEEEvS1F_EENS_8epilogue10collective6detail29Sm90TmaWarpSpecializedAdapterINS1M_15DefaultEpilogueISJ_SL_SL_NS1L_6thread17LinearCombinationISJ_Li1EffLNS1Q_9ScaleType4KindE0ELNS_15FloatRoundStyleE2ESJ_EENS1_15EpilogueDefaultEEEEEvvEEEEvNT_6ParamsE,"a",@progbits
	.sectionflags	@""
	.align	4
.nv.constant0._ZN7cutlass13device_kernelINS_4gemm6kernel13GemmUniversalIN4cute5tupleIJiiiiEEENS1_10collective13CollectiveMmaINS1_34MainloopSm90TmaGmmaWarpSpecializedILi2ENS5_IJNS4_1CILi1EEESB_SB_EEENS1_35KernelTmaWarpSpecializedCooperativeEEENS5_IJNSA_ILi256EEENSA_ILi64EEENSA_ILi128EEEEEENS_6half_tENS5_IJSB_llEEESJ_NS5_IJlSB_lEEENS4_8TiledMMAINS4_8MMA_AtomIJNS4_4SM904GMMA25MMA_64x64x16_F32F16F16_SSILNSP_5MajorE1ELSR_0ELNSP_7ScaleInE1ELSS_1EEEEEENS4_6LayoutINS5_IJNSA_ILi2EEESB_SB_EEENS5_IJSB_NSA_ILi0EEESY_EEEEENS5_IJNS4_10UnderscoreES11_S11_EEEEENS4_13SM90_TMA_LOADENS4_14ComposedLayoutINS4_7SwizzleILi3ELi4ELi3EEENS4_18smem_ptr_flag_bitsILi16EEENSV_INS5_IJSG_NSA_ILi8EEEEEENS5_IJSB_SG_EEEEEEEvNS4_8identityES14_NS15_IS17_S19_NSV_INS5_IJS1A_SG_EEENS5_IJSG_SB_EEEEEEEvS1F_EENS_8epilogue10collective6detail29Sm90TmaWarpSpecializedAdapterINS1M_15DefaultEpilogueISJ_SL_SL_NS1L_6thread17LinearCombinationISJ_Li1EffLNS1Q_9ScaleType4KindE0ELNS_15FloatRoundStyleE2ESJ_EENS1_15EpilogueDefaultEEEEEvvEEEEvNT_6ParamsE:
	.zero		1664


//--------------------- SYMBOLS --------------------------

	.type		.nv.reservedSmem.offset0,@object
	.size		.nv.reservedSmem.offset0,0x4
	.type		__assertfail,@function
